	.target	sm_90a

	.elftype	@"ET_EXEC"


//--------------------- .note.nv.tkinfo           --------------------------
	.section	.note.nv.tkinfo,"",@"SHT_NOTE"
	.sectionflags	@"SHF_NOTE_NV_TKINFO"
	.tkinfo
        /*0018*/ 	.word	0x00000002
        /*0030*/ 	.string	""
        /*0030*/ 	.string	"ptxas"
        /*0030*/ 	.string	"Cuda compilation tools, release 13.0, V13.0.88"
        /*0030*/ 	.string	"Build cuda_13.0.r13.0/compiler.36424714_0"
        /*0030*/ 	.string	"-arch sm_90a -m 64 "



//--------------------- .note.nv.cuinfo           --------------------------
	.section	.note.nv.cuinfo,"",@"SHT_NOTE"
	.sectionflags	@"SHF_NOTE_NV_CUINFO"
        /*0018*/ 	.short	0x0002
        /*001a*/ 	.short	0x005a
        /*001c*/ 	.short	0x0082
	.zero		2


//--------------------- .nv.info                  --------------------------
	.section	.nv.info,"",@"SHT_CUDA_INFO"
	.align	4


	//----- nvinfo : EIATTR_REGCOUNT
	.align		4
        /*0000*/ 	.byte	0x04, 0x2f
        /*0002*/ 	.short	(.L_15 - .L_14)
	.align		4
.L_14:
        /*0004*/ 	.word	index@(_ZN7cutlass13device_kernelINS_4gemm6kernel13GemmUniversalIN4cute5tupleIJiiiiEEENS1_10collective13CollectiveMmaINS1_34MainloopSm90TmaGmmaWarpSpecializedILi2ENS5_IJNS4_1CILi2EEENSA_ILi1EEESC_EEENS1_35KernelTmaWarpSpecializedCooperativeEEENS5_IJNSA_ILi256EEENSA_ILi128EEESH_EEENS_10bfloat16_tENS5_IJlSC_lEEESJ_SK_NS4_8TiledMMAINS4_8MMA_AtomIJNS4_4SM904GMMA28MMA_64x128x16_F32BF16BF16_SSILNSO_5MajorE0ELSQ_0ELNSO_7ScaleInE1ELSR_1EEEEEENS4_6LayoutISD_NS5_IJSC_NSA_ILi0EEESV_EEEEENS5_IJNS4_10UnderscoreESY_SY_EEEEENS4_13SM90_TMA_LOADENS4_14ComposedLayoutINS4_7SwizzleILi3ELi4ELi3EEENS4_18smem_ptr_flag_bitsILi16EEENSU_INS5_IJNSA_ILi8EEENSA_ILi64EEEEEENS5_IJS18_SC_EEEEEEEvNS4_8identityENS4_23SM90_TMA_LOAD_MULTICASTES1C_vS1D_EENS_8epilogue10collective6detail29Sm90TmaWarpSpecializedAdapterINS1H_15DefaultEpilogueISJ_SK_SK_NS1G_6thread17LinearCombinationISJ_Li1EffLNS1L_9ScaleType4KindE0ELNS_15FloatRoundStyleE2ESJ_EENS1_15EpilogueDefaultEEEEEvvEEEEvNT_6ParamsE)
        /*0008*/ 	.word	0x000000a8


	//----- nvinfo : EIATTR_FRAME_SIZE
	.align		4
.L_15:
        /*000c*/ 	.byte	0x04, 0x11
        /*000e*/ 	.short	(.L_17 - .L_16)
	.align		4
.L_16:
        /*0010*/ 	.word	index@(_ZN7cutlass13device_kernelINS_4gemm6kernel13GemmUniversalIN4cute5tupleIJiiiiEEENS1_10collective13CollectiveMmaINS1_34MainloopSm90TmaGmmaWarpSpecializedILi2ENS5_IJNS4_1CILi2EEENSA_ILi1EEESC_EEENS1_35KernelTmaWarpSpecializedCooperativeEEENS5_IJNSA_ILi256EEENSA_ILi128EEESH_EEENS_10bfloat16_tENS5_IJlSC_lEEESJ_SK_NS4_8TiledMMAINS4_8MMA_AtomIJNS4_4SM904GMMA28MMA_64x128x16_F32BF16BF16_SSILNSO_5MajorE0ELSQ_0ELNSO_7ScaleInE1ELSR_1EEEEEENS4_6LayoutISD_NS5_IJSC_NSA_ILi0EEESV_EEEEENS5_IJNS4_10UnderscoreESY_SY_EEEEENS4_13SM90_TMA_LOADENS4_14ComposedLayoutINS4_7SwizzleILi3ELi4ELi3EEENS4_18smem_ptr_flag_bitsILi16EEENSU_INS5_IJNSA_ILi8EEENSA_ILi64EEEEEENS5_IJS18_SC_EEEEEEEvNS4_8identityENS4_23SM90_TMA_LOAD_MULTICASTES1C_vS1D_EENS_8epilogue10collective6detail29Sm90TmaWarpSpecializedAdapterINS1H_15DefaultEpilogueISJ_SK_SK_NS1G_6thread17LinearCombinationISJ_Li1EffLNS1L_9ScaleType4KindE0ELNS_15FloatRoundStyleE2ESJ_EENS1_15EpilogueDefaultEEEEEvvEEEEvNT_6ParamsE)
        /*0014*/ 	.word	0x00000000


	//----- nvinfo : EIATTR_MIN_STACK_SIZE
	.align		4
.L_17:
        /*0018*/ 	.byte	0x04, 0x12
        /*001a*/ 	.short	(.L_19 - .L_18)
	.align		4
.L_18:
        /*001c*/ 	.word	index@(_ZN7cutlass13device_kernelINS_4gemm6kernel13GemmUniversalIN4cute5tupleIJiiiiEEENS1_10collective13CollectiveMmaINS1_34MainloopSm90TmaGmmaWarpSpecializedILi2ENS5_IJNS4_1CILi2EEENSA_ILi1EEESC_EEENS1_35KernelTmaWarpSpecializedCooperativeEEENS5_IJNSA_ILi256EEENSA_ILi128EEESH_EEENS_10bfloat16_tENS5_IJlSC_lEEESJ_SK_NS4_8TiledMMAINS4_8MMA_AtomIJNS4_4SM904GMMA28MMA_64x128x16_F32BF16BF16_SSILNSO_5MajorE0ELSQ_0ELNSO_7ScaleInE1ELSR_1EEEEEENS4_6LayoutISD_NS5_IJSC_NSA_ILi0EEESV_EEEEENS5_IJNS4_10UnderscoreESY_SY_EEEEENS4_13SM90_TMA_LOADENS4_14ComposedLayoutINS4_7SwizzleILi3ELi4ELi3EEENS4_18smem_ptr_flag_bitsILi16EEENSU_INS5_IJNSA_ILi8EEENSA_ILi64EEEEEENS5_IJS18_SC_EEEEEEEvNS4_8identityENS4_23SM90_TMA_LOAD_MULTICASTES1C_vS1D_EENS_8epilogue10collective6detail29Sm90TmaWarpSpecializedAdapterINS1H_15DefaultEpilogueISJ_SK_SK_NS1G_6thread17LinearCombinationISJ_Li1EffLNS1L_9ScaleType4KindE0ELNS_15FloatRoundStyleE2ESJ_EENS1_15EpilogueDefaultEEEEEvvEEEEvNT_6ParamsE)
        /*0020*/ 	.word	0x00000000
.L_19:


//--------------------- .nv.compat                --------------------------
	.section	.nv.compat,"",@"SHT_CUDA_COMPAT_INFO"
	.align	4
        /*0000*/ 	.byte	0x02, 0x09, 0x01, 0x00, 0x02, 0x02, 0x04, 0x00, 0x02, 0x05, 0x05, 0x00, 0x03, 0x07, 0x01, 0x01
        /*0010*/ 	.byte	0x02, 0x03, 0x01, 0x00, 0x02, 0x06, 0x01, 0x00, 0x04, 0x0b, 0x08, 0x00, 0x00, 0x00, 0x00, 0x00
        /*0020*/ 	.byte	0x00, 0x00, 0x00, 0x00


//--------------------- .nv.info._ZN7cutlass13device_kernelINS_4gemm6kernel13GemmUniversalIN4cute5tupleIJiiiiEEENS1_10collective13CollectiveMmaINS1_34MainloopSm90TmaGmmaWarpSpecializedILi2ENS5_IJNS4_1CILi2EEENSA_ILi1EEESC_EEENS1_35KernelTmaWarpSpecializedCooperativeEEENS5_IJNSA_ILi256EEENSA_ILi128EEESH_EEENS_10bfloat16_tENS5_IJlSC_lEEESJ_SK_NS4_8TiledMMAINS4_8MMA_AtomIJNS4_4SM904GMMA28MMA_64x128x16_F32BF16BF16_SSILNSO_5MajorE0ELSQ_0ELNSO_7ScaleInE1ELSR_1EEEEEENS4_6LayoutISD_NS5_IJSC_NSA_ILi0EEESV_EEEEENS5_IJNS4_10UnderscoreESY_SY_EEEEENS4_13SM90_TMA_LOADENS4_14ComposedLayoutINS4_7SwizzleILi3ELi4ELi3EEENS4_18smem_ptr_flag_bitsILi16EEENSU_INS5_IJNSA_ILi8EEENSA_ILi64EEEEEENS5_IJS18_SC_EEEEEEEvNS4_8identityENS4_23SM90_TMA_LOAD_MULTICASTES1C_vS1D_EENS_8epilogue10collective6detail29Sm90TmaWarpSpecializedAdapterINS1H_15DefaultEpilogueISJ_SK_SK_NS1G_6thread17LinearCombinationISJ_Li1EffLNS1L_9ScaleType4KindE0ELNS_15FloatRoundStyleE2ESJ_EENS1_15EpilogueDefaultEEEEEvvEEEEvNT_6ParamsE --------------------------
	.section	.nv.info._ZN7cutlass13device_kernelINS_4gemm6kernel13GemmUniversalIN4cute5tupleIJiiiiEEENS1_10collective13CollectiveMmaINS1_34MainloopSm90TmaGmmaWarpSpecializedILi2ENS5_IJNS4_1CILi2EEENSA_ILi1EEESC_EEENS1_35KernelTmaWarpSpecializedCooperativeEEENS5_IJNSA_ILi256EEENSA_ILi128EEESH_EEENS_10bfloat16_tENS5_IJlSC_lEEESJ_SK_NS4_8TiledMMAINS4_8MMA_AtomIJNS4_4SM904GMMA28MMA_64x128x16_F32BF16BF16_SSILNSO_5MajorE0ELSQ_0ELNSO_7ScaleInE1ELSR_1EEEEEENS4_6LayoutISD_NS5_IJSC_NSA_ILi0EEESV_EEEEENS5_IJNS4_10UnderscoreESY_SY_EEEEENS4_13SM90_TMA_LOADENS4_14ComposedLayoutINS4_7SwizzleILi3ELi4ELi3EEENS4_18smem_ptr_flag_bitsILi16EEENSU_INS5_IJNSA_ILi8EEENSA_ILi64EEEEEENS5_IJS18_SC_EEEEEEEvNS4_8identityENS4_23SM90_TMA_LOAD_MULTICASTES1C_vS1D_EENS_8epilogue10collective6detail29Sm90TmaWarpSpecializedAdapterINS1H_15DefaultEpilogueISJ_SK_SK_NS1G_6thread17LinearCombinationISJ_Li1EffLNS1L_9ScaleType4KindE0ELNS_15FloatRoundStyleE2ESJ_EENS1_15EpilogueDefaultEEEEEvvEEEEvNT_6ParamsE,"",@"SHT_CUDA_INFO"
	.sectionflags	@""
	.align	4


	//----- nvinfo : EIATTR_CUDA_API_VERSION
	.align		4
        /*0000*/ 	.byte	0x04, 0x37
        /*0002*/ 	.short	(.L_21 - .L_20)
.L_20:
        /*0004*/ 	.word	0x00000082


	//----- nvinfo : EIATTR_KPARAM_INFO
	.align		4
.L_21:
        /*0008*/ 	.byte	0x04, 0x17
        /*000a*/ 	.short	(.L_23 - .L_22)
.L_22:
        /*000c*/ 	.word	0x00000000
        /*0010*/ 	.short	0x0000
        /*0012*/ 	.short	0x0070
        /*0014*/ 	.byte	0x00, 0xf0, 0x01, 0x10


	//----- nvinfo : EIATTR_SPARSE_MMA_MASK
	.align		4
.L_23:
        /*0018*/ 	.byte	0x03, 0x50
        /*001a*/ 	.short	0x0000


	//----- nvinfo : EIATTR_MAXREG_COUNT
	.align		4
        /*001c*/ 	.byte	0x03, 0x1b
        /*001e*/ 	.short	0x00a8


	//----- nvinfo : EIATTR_NUM_BARRIERS
	.align		4
        /*0020*/ 	.byte	0x02, 0x4c
        /*0022*/ 	.byte	0x01
	.zero		1


	//----- nvinfo : EIATTR_EXTERNS
	.align		4
        /*0024*/ 	.byte	0x04, 0x0f
        /*0026*/ 	.short	(.L_25 - .L_24)


	//   ....[0]....
	.align		4
.L_24:
        /*0028*/ 	.word	index@(__assertfail)


	//----- nvinfo : EIATTR_MERCURY_ISA_VERSION
	.align		4
.L_25:
        /*002c*/ 	.byte	0x03, 0x5f
        /*002e*/ 	.short	0x0101


	//----- nvinfo : EIATTR_INT_WARP_WIDE_INSTR_OFFSETS
	.align		4
        /*0030*/ 	.byte	0x04, 0x31
        /*0032*/ 	.short	(.L_27 - .L_26)


	//   ....[0]....
.L_26:
        /*0034*/ 	.word	0x00000440


	//   ....[1]....
        /*0038*/ 	.word	0x00000470


	//   ....[2]....
        /*003c*/ 	.word	0x00000630


	//   ....[3]....
        /*0040*/ 	.word	0x00002520


	//----- nvinfo : EIATTR_COOP_GROUP_MASK_REGIDS
	.align		4
.L_27:
        /*0044*/ 	.byte	0x04, 0x29
        /*0046*/ 	.short	(.L_29 - .L_28)


	//   ....[0]....
.L_28:
        /*0048*/ 	.word	0xffffffff


	//   ....[1]....
        /*004c*/ 	.word	0xffffffff


	//   ....[2]....
        /*0050*/ 	.word	0xffffffff


	//   ....[3]....
        /*0054*/ 	.word	0xffffffff


	//   ....[4]....
        /*0058*/ 	.word	0xffffffff


	//   ....[5]....
        /*005c*/ 	.word	0xffffffff


	//----- nvinfo : EIATTR_COOP_GROUP_INSTR_OFFSETS
	.align		4
.L_29:
        /*0060*/ 	.byte	0x04, 0x28
        /*0062*/ 	.short	(.L_31 - .L_30)


	//   ....[0]....
.L_30:
        /*0064*/ 	.word	0x00000060


	//   ....[1]....
        /*0068*/ 	.word	0x00000070


	//   ....[2]....
        /*006c*/ 	.word	0x00000130


	//   ....[3]....
        /*0070*/ 	.word	0x00000290


	//   ....[4]....
        /*0074*/ 	.word	0x000007b0


	//   ....[5]....
        /*0078*/ 	.word	0x00001200


	//----- nvinfo : EIATTR_REG_RECONFIG
	.align		4
.L_31:
        /*007c*/ 	.byte	0x01, 0x54
	.zero		2


	//----- nvinfo : EIATTR_SYSCALL_OFFSETS
	.align		4
        /*0080*/ 	.byte	0x04, 0x46
        /*0082*/ 	.short	(.L_33 - .L_32)


	//   ....[0]....
.L_32:
        /*0084*/ 	.word	0x000013c0


	//----- nvinfo : EIATTR_MBARRIER_INSTR_OFFSETS
	.align		4
.L_33:
        /*0088*/ 	.byte	0x04, 0x39
        /*008a*/ 	.short	(.L_35 - .L_34)


	//   ....[0]....
.L_34:
        /*008c*/ 	.word	0x00000230
        /*0090*/ 	.word	0x000000ff
        /*0094*/ 	.word	0x00000000
        /*0098*/ 	.short	0x0100
        /*009a*/ 	.byte	0x08
	.zero		1


	//   ....[1]....
        /*009c*/ 	.word	0x00000240
        /*00a0*/ 	.word	0x000000ff
        /*00a4*/ 	.word	0x00000010
        /*00a8*/ 	.short	0x0100
        /*00aa*/ 	.byte	0x08
	.zero		1


	//   ....[2]....
        /*00ac*/ 	.word	0x00000250
        /*00b0*/ 	.word	0x000000ff
        /*00b4*/ 	.word	0x00000008
        /*00b8*/ 	.short	0x0100
        /*00ba*/ 	.byte	0x08
	.zero		1


	//   ....[3]....
        /*00bc*/ 	.word	0x00000260
        /*00c0*/ 	.word	0x000000ff
        /*00c4*/ 	.word	0x00000018
        /*00c8*/ 	.short	0x0100
        /*00ca*/ 	.byte	0x08
	.zero		1


	//   ....[4]....
        /*00cc*/ 	.word	0x000006b0
        /*00d0*/ 	.word	0x000000ff
        /*00d4*/ 	.word	0x00000030
        /*00d8*/ 	.short	0x0100
        /*00da*/ 	.byte	0x06
	.zero		1


	//   ....[5]....
        /*00dc*/ 	.word	0x00000740
        /*00e0*/ 	.word	0x000000ff
        /*00e4*/ 	.word	0x00000038
        /*00e8*/ 	.short	0x0100
        /*00ea*/ 	.byte	0x06
	.zero		1


	//   ....[6]....
        /*00ec*/ 	.word	0x00001480
        /*00f0*/ 	.word	0x00000003
        /*00f4*/ 	.word	0x00000000
        /*00f8*/ 	.short	0x010a
        /*00fa*/ 	.byte	0x3f
	.zero		1


	//   ....[7]....
        /*00fc*/ 	.word	0x000014c0
        /*0100*/ 	.word	0x00000003
        /*0104*/ 	.word	0x00000000
        /*0108*/ 	.short	0x010a
        /*010a*/ 	.byte	0x3f
	.zero		1


	//   ....[8]....
        /*010c*/ 	.word	0x00001ce0
        /*0110*/ 	.word	0x00000005
        /*0114*/ 	.word	0x00000000
        /*0118*/ 	.short	0x010a
        /*011a*/ 	.byte	0x3f
	.zero		1


	//   ....[9]....
        /*011c*/ 	.word	0x00001d20
        /*0120*/ 	.word	0x00000005
        /*0124*/ 	.word	0x00000000
        /*0128*/ 	.short	0x010a
        /*012a*/ 	.byte	0x3f
	.zero		1


	//   ....[10]....
        /*012c*/ 	.word	0x000023c0
        /*0130*/ 	.word	0x00000005
        /*0134*/ 	.word	0x00000000
        /*0138*/ 	.short	0x0101
        /*013a*/ 	.byte	0x3f
	.zero		1


	//   ....[11]....
        /*013c*/ 	.word	0x000025a0
        /*0140*/ 	.word	0x00000003
        /*0144*/ 	.word	0x00000000
        /*0148*/ 	.short	0x0101
        /*014a*/ 	.byte	0x3f
	.zero		1


	//   ....[12]....
        /*014c*/ 	.word	0x0000bdd0
        /*0150*/ 	.word	0x00000014
        /*0154*/ 	.word	0x00000010
        /*0158*/ 	.short	0x010a
        /*015a*/ 	.byte	0x3f
	.zero		1


	//   ....[13]....
        /*015c*/ 	.word	0x0000c250
        /*0160*/ 	.word	0x00000005
        /*0164*/ 	.word	0x00000038
        /*0168*/ 	.short	0x0101
        /*016a*/ 	.byte	0x3f
	.zero		1


	//   ....[14]....
        /*016c*/ 	.word	0x0000c970
        /*0170*/ 	.word	0x00000007
        /*0174*/ 	.word	0x00000000
        /*0178*/ 	.short	0x010a
        /*017a*/ 	.byte	0x3f
	.zero		1


	//   ....[15]....
        /*017c*/ 	.word	0x0000c9f0
        /*0180*/ 	.word	0x00000003
        /*0184*/ 	.word	0x00000000
        /*0188*/ 	.short	0x010a
        /*018a*/ 	.byte	0x3f
	.zero		1


	//   ....[16]....
        /*018c*/ 	.word	0x0000ca50
        /*0190*/ 	.word	0x00000003
        /*0194*/ 	.word	0x00000000
        /*0198*/ 	.short	0x010a
        /*019a*/ 	.byte	0x3f
	.zero		1


	//   ....[17]....
        /*019c*/ 	.word	0x0000caa0
        /*01a0*/ 	.word	0x00000005
        /*01a4*/ 	.word	0x00000000
        /*01a8*/ 	.short	0x010a
        /*01aa*/ 	.byte	0x3f
	.zero		1


	//   ....[18]....
        /*01ac*/ 	.word	0x0000cb70
        /*01b0*/ 	.word	0x00000014
        /*01b4*/ 	.word	0x00000010
        /*01b8*/ 	.short	0x010a
        /*01ba*/ 	.byte	0x3f
	.zero		1


	//   ....[19]....
        /*01bc*/ 	.word	0x0000cc40
        /*01c0*/ 	.word	0x00000007
        /*01c4*/ 	.word	0x00000000
        /*01c8*/ 	.short	0x010a
        /*01ca*/ 	.byte	0x3f
	.zero		1


	//----- nvinfo : EIATTR_NUM_MBARRIERS
	.align		4
.L_35:
        /*01cc*/ 	.byte	0x03, 0x38
        /*01ce*/ 	.short	0x0006


	//----- nvinfo : EIATTR_EXIT_INSTR_OFFSETS
	.align		4
        /*01d0*/ 	.byte	0x04, 0x1c
        /*01d2*/ 	.short	(.L_37 - .L_36)


	//   ....[0]....
.L_36:
        /*01d4*/ 	.word	0x00000910


	//   ....[1]....
        /*01d8*/ 	.word	0x00001130


	//   ....[2]....
        /*01dc*/ 	.word	0x0000b4e0


	//   ....[3]....
        /*01e0*/ 	.word	0x0000ba40


	//   ....[4]....
        /*01e4*/ 	.word	0x0000ca40


	//----- nvinfo : EIATTR_MAX_THREADS
	.align		4
.L_37:
        /*01e8*/ 	.byte	0x04, 0x05
        /*01ea*/ 	.short	(.L_39 - .L_38)
.L_38:
        /*01ec*/ 	.word	0x00000180
        /*01f0*/ 	.word	0x00000001
        /*01f4*/ 	.word	0x00000001


	//----- nvinfo : EIATTR_CRS_STACK_SIZE
	.align		4
.L_39:
        /*01f8*/ 	.byte	0x04, 0x1e
        /*01fa*/ 	.short	(.L_41 - .L_40)
.L_40:
        /*01fc*/ 	.word	0x00000000


	//----- nvinfo : EIATTR_CBANK_PARAM_SIZE
	.align		4
.L_41:
        /*0200*/ 	.byte	0x03, 0x19
        /*0202*/ 	.short	0x0470


	//----- nvinfo : EIATTR_PARAM_CBANK
	.align		4
        /*0204*/ 	.byte	0x04, 0x0a
        /*0206*/ 	.short	(.L_43 - .L_42)
	.align		4
.L_42:
        /*0208*/ 	.word	index@(.nv.constant0._ZN7cutlass13device_kernelINS_4gemm6kernel13GemmUniversalIN4cute5tupleIJiiiiEEENS1_10collective13CollectiveMmaINS1_34MainloopSm90TmaGmmaWarpSpecializedILi2ENS5_IJNS4_1CILi2EEENSA_ILi1EEESC_EEENS1_35KernelTmaWarpSpecializedCooperativeEEENS5_IJNSA_ILi256EEENSA_ILi128EEESH_EEENS_10bfloat16_tENS5_IJlSC_lEEESJ_SK_NS4_8TiledMMAINS4_8MMA_AtomIJNS4_4SM904GMMA28MMA_64x128x16_F32BF16BF16_SSILNSO_5MajorE0ELSQ_0ELNSO_7ScaleInE1ELSR_1EEEEEENS4_6LayoutISD_NS5_IJSC_NSA_ILi0EEESV_EEEEENS5_IJNS4_10UnderscoreESY_SY_EEEEENS4_13SM90_TMA_LOADENS4_14ComposedLayoutINS4_7SwizzleILi3ELi4ELi3EEENS4_18smem_ptr_flag_bitsILi16EEENSU_INS5_IJNSA_ILi8EEENSA_ILi64EEEEEENS5_IJS18_SC_EEEEEEEvNS4_8identityENS4_23SM90_TMA_LOAD_MULTICASTES1C_vS1D_EENS_8epilogue10collective6detail29Sm90TmaWarpSpecializedAdapterINS1H_15DefaultEpilogueISJ_SK_SK_NS1G_6thread17LinearCombinationISJ_Li1EffLNS1L_9ScaleType4KindE0ELNS_15FloatRoundStyleE2ESJ_EENS1_15EpilogueDefaultEEEEEvvEEEEvNT_6ParamsE)
        /*020c*/ 	.short	0x0210
        /*020e*/ 	.short	0x0470


	//----- nvinfo : EIATTR_SW_WAR
	.align		4
.L_43:
        /*0210*/ 	.byte	0x04, 0x36
        /*0212*/ 	.short	(.L_45 - .L_44)
.L_44:
        /*0214*/ 	.word	0x00000008
.L_45:


//--------------------- .nv.callgraph             --------------------------
	.section	.nv.callgraph,"",@"SHT_CUDA_CALLGRAPH"
	.align	4
	.sectionentsize	8
	.align		4
        /*0000*/ 	.word	0x00000000
	.align		4
        /*0004*/ 	.word	0xffffffff
	.align		4
        /*0008*/ 	.word	index@(_ZN7cutlass13device_kernelINS_4gemm6kernel13GemmUniversalIN4cute5tupleIJiiiiEEENS1_10collective13CollectiveMmaINS1_34MainloopSm90TmaGmmaWarpSpecializedILi2ENS5_IJNS4_1CILi2EEENSA_ILi1EEESC_EEENS1_35KernelTmaWarpSpecializedCooperativeEEENS5_IJNSA_ILi256EEENSA_ILi128EEESH_EEENS_10bfloat16_tENS5_IJlSC_lEEESJ_SK_NS4_8TiledMMAINS4_8MMA_AtomIJNS4_4SM904GMMA28MMA_64x128x16_F32BF16BF16_SSILNSO_5MajorE0ELSQ_0ELNSO_7ScaleInE1ELSR_1EEEEEENS4_6LayoutISD_NS5_IJSC_NSA_ILi0EEESV_EEEEENS5_IJNS4_10UnderscoreESY_SY_EEEEENS4_13SM90_TMA_LOADENS4_14ComposedLayoutINS4_7SwizzleILi3ELi4ELi3EEENS4_18smem_ptr_flag_bitsILi16EEENSU_INS5_IJNSA_ILi8EEENSA_ILi64EEEEEENS5_IJS18_SC_EEEEEEEvNS4_8identityENS4_23SM90_TMA_LOAD_MULTICASTES1C_vS1D_EENS_8epilogue10collective6detail29Sm90TmaWarpSpecializedAdapterINS1H_15DefaultEpilogueISJ_SK_SK_NS1G_6thread17LinearCombinationISJ_Li1EffLNS1L_9ScaleType4KindE0ELNS_15FloatRoundStyleE2ESJ_EENS1_15EpilogueDefaultEEEEEvvEEEEvNT_6ParamsE)
	.align		4
        /*000c*/ 	.word	index@(__assertfail)
	.align		4
        /*0010*/ 	.word	0x00000000
	.align		4
        /*0014*/ 	.word	0xfffffffe
	.align		4
        /*0018*/ 	.word	0x00000000
	.align		4
        /*001c*/ 	.word	0xfffffffd
	.align		4
        /*0020*/ 	.word	0x00000000
	.align		4
        /*0024*/ 	.word	0xfffffffc


//--------------------- .nv.constant4             --------------------------
	.section	.nv.constant4,"a",@progbits
	.align	8
	.align		8
.nv.constant4:
        /*0000*/ 	.dword	__assertfail
	.align		8
        /*0008*/ 	.dword	__unnamed_1
	.align		8
        /*0010*/ 	.dword	_ZN39_INTERNAL_1bd2598a_4_k_cu_40f7bf3f_35344cuda3std3__45__cpo5beginE
	.align		8
        /*0018*/ 	.dword	_ZN39_INTERNAL_1bd2598a_4_k_cu_40f7bf3f_35344cuda3std3__45__cpo3endE
	.align		8
        /*0020*/ 	.dword	_ZN39_INTERNAL_1bd2598a_4_k_cu_40f7bf3f_35344cuda3std3__45__cpo6cbeginE
	.align		8
        /*0028*/ 	.dword	_ZN39_INTERNAL_1bd2598a_4_k_cu_40f7bf3f_35344cuda3std3__45__cpo4cendE
	.align		8
        /*0030*/ 	.dword	_ZN39_INTERNAL_1bd2598a_4_k_cu_40f7bf3f_35344cuda3std3__441_GLOBAL__N__1bd2598a_4_k_cu_40f7bf3f_35346ignoreE
	.align		8
        /*0038*/ 	.dword	_ZN39_INTERNAL_1bd2598a_4_k_cu_40f7bf3f_35344cuda3std3__419piecewise_constructE
	.align		8
        /*0040*/ 	.dword	_ZN39_INTERNAL_1bd2598a_4_k_cu_40f7bf3f_35344cuda3std3__48in_placeE
	.align		8
        /*0048*/ 	.dword	_ZN39_INTERNAL_1bd2598a_4_k_cu_40f7bf3f_35344cuda3std6ranges3__45__cpo4swapE
	.align		8
        /*0050*/ 	.dword	_ZN39_INTERNAL_1bd2598a_4_k_cu_40f7bf3f_35344cuda3std6ranges3__45__cpo9iter_moveE
	.align		8
        /*0058*/ 	.dword	_ZN39_INTERNAL_1bd2598a_4_k_cu_40f7bf3f_35344cute7productE
	.align		8
        /*0060*/ 	.dword	_ZN39_INTERNAL_1bd2598a_4_k_cu_40f7bf3f_35344cute1_E
	.align		8
        /*0068*/ 	.dword	$str$22
	.align		8
        /*0070*/ 	.dword	$str$23


//--------------------- .text._ZN7cutlass13device_kernelINS_4gemm6kernel13GemmUniversalIN4cute5tupleIJiiiiEEENS1_10collective13CollectiveMmaINS1_34MainloopSm90TmaGmmaWarpSpecializedILi2ENS5_IJNS4_1CILi2EEENSA_ILi1EEESC_EEENS1_35KernelTmaWarpSpecializedCooperativeEEENS5_IJNSA_ILi256EEENSA_ILi128EEESH_EEENS_10bfloat16_tENS5_IJlSC_lEEESJ_SK_NS4_8TiledMMAINS4_8MMA_AtomIJNS4_4SM904GMMA28MMA_64x128x16_F32BF16BF16_SSILNSO_5MajorE0ELSQ_0ELNSO_7ScaleInE1ELSR_1EEEEEENS4_6LayoutISD_NS5_IJSC_NSA_ILi0EEESV_EEEEENS5_IJNS4_10UnderscoreESY_SY_EEEEENS4_13SM90_TMA_LOADENS4_14ComposedLayoutINS4_7SwizzleILi3ELi4ELi3EEENS4_18smem_ptr_flag_bitsILi16EEENSU_INS5_IJNSA_ILi8EEENSA_ILi64EEEEEENS5_IJS18_SC_EEEEEEEvNS4_8identityENS4_23SM90_TMA_LOAD_MULTICASTES1C_vS1D_EENS_8epilogue10collective6detail29Sm90TmaWarpSpecializedAdapterINS1H_15DefaultEpilogueISJ_SK_SK_NS1G_6thread17LinearCombinationISJ_Li1EffLNS1L_9ScaleType4KindE0ELNS_15FloatRoundStyleE2ESJ_EENS1_15EpilogueDefaultEEEEEvvEEEEvNT_6ParamsE --------------------------
	.section	.text._ZN7cutlass13device_kernelINS_4gemm6kernel13GemmUniversalIN4cute5tupleIJiiiiEEENS1_10collective13CollectiveMmaINS1_34MainloopSm90TmaGmmaWarpSpecializedILi2ENS5_IJNS4_1CILi2EEENSA_ILi1EEESC_EEENS1_35KernelTmaWarpSpecializedCooperativeEEENS5_IJNSA_ILi256EEENSA_ILi128EEESH_EEENS_10bfloat16_tENS5_IJlSC_lEEESJ_SK_NS4_8TiledMMAINS4_8MMA_AtomIJNS4_4SM904GMMA28MMA_64x128x16_F32BF16BF16_SSILNSO_5MajorE0ELSQ_0ELNSO_7ScaleInE1ELSR_1EEEEEENS4_6LayoutISD_NS5_IJSC_NSA_ILi0EEESV_EEEEENS5_IJNS4_10UnderscoreESY_SY_EEEEENS4_13SM90_TMA_LOADENS4_14ComposedLayoutINS4_7SwizzleILi3ELi4ELi3EEENS4_18smem_ptr_flag_bitsILi16EEENSU_INS5_IJNSA_ILi8EEENSA_ILi64EEEEEENS5_IJS18_SC_EEEEEEEvNS4_8identityENS4_23SM90_TMA_LOAD_MULTICASTES1C_vS1D_EENS_8epilogue10collective6detail29Sm90TmaWarpSpecializedAdapterINS1H_15DefaultEpilogueISJ_SK_SK_NS1G_6thread17LinearCombinationISJ_Li1EffLNS1L_9ScaleType4KindE0ELNS_15FloatRoundStyleE2ESJ_EENS1_15EpilogueDefaultEEEEEvvEEEEvNT_6ParamsE,"ax",@progbits
	.align	128
.text._ZN7cutlass13device_kernelINS_4gemm6kernel13GemmUniversalIN4cute5tupleIJiiiiEEENS1_10collective13CollectiveMmaINS1_34MainloopSm90TmaGmmaWarpSpecializedILi2ENS5_IJNS4_1CILi2EEENSA_ILi1EEESC_EEENS1_35KernelTmaWarpSpecializedCooperativeEEENS5_IJNSA_ILi256EEENSA_ILi128EEESH_EEENS_10bfloat16_tENS5_IJlSC_lEEESJ_SK_NS4_8TiledMMAINS4_8MMA_AtomIJNS4_4SM904GMMA28MMA_64x128x16_F32BF16BF16_SSILNSO_5MajorE0ELSQ_0ELNSO_7ScaleInE1ELSR_1EEEEEENS4_6LayoutISD_NS5_IJSC_NSA_ILi0EEESV_EEEEENS5_IJNS4_10UnderscoreESY_SY_EEEEENS4_13SM90_TMA_LOADENS4_14ComposedLayoutINS4_7SwizzleILi3ELi4ELi3EEENS4_18smem_ptr_flag_bitsILi16EEENSU_INS5_IJNSA_ILi8EEENSA_ILi64EEEEEENS5_IJS18_SC_EEEEEEEvNS4_8identityENS4_23SM90_TMA_LOAD_MULTICASTES1C_vS1D_EENS_8epilogue10collective6detail29Sm90TmaWarpSpecializedAdapterINS1H_15DefaultEpilogueISJ_SK_SK_NS1G_6thread17LinearCombinationISJ_Li1EffLNS1L_9ScaleType4KindE0ELNS_15FloatRoundStyleE2ESJ_EENS1_15EpilogueDefaultEEEEEvvEEEEvNT_6ParamsE:
        .type           _ZN7cutlass13device_kernelINS_4gemm6kernel13GemmUniversalIN4cute5tupleIJiiiiEEENS1_10collective13CollectiveMmaINS1_34MainloopSm90TmaGmmaWarpSpecializedILi2ENS5_IJNS4_1CILi2EEENSA_ILi1EEESC_EEENS1_35KernelTmaWarpSpecializedCooperativeEEENS5_IJNSA_ILi256EEENSA_ILi128EEESH_EEENS_10bfloat16_tENS5_IJlSC_lEEESJ_SK_NS4_8TiledMMAINS4_8MMA_AtomIJNS4_4SM904GMMA28MMA_64x128x16_F32BF16BF16_SSILNSO_5MajorE0ELSQ_0ELNSO_7ScaleInE1ELSR_1EEEEEENS4_6LayoutISD_NS5_IJSC_NSA_ILi0EEESV_EEEEENS5_IJNS4_10UnderscoreESY_SY_EEEEENS4_13SM90_TMA_LOADENS4_14ComposedLayoutINS4_7SwizzleILi3ELi4ELi3EEENS4_18smem_ptr_flag_bitsILi16EEENSU_INS5_IJNSA_ILi8EEENSA_ILi64EEEEEENS5_IJS18_SC_EEEEEEEvNS4_8identityENS4_23SM90_TMA_LOAD_MULTICASTES1C_vS1D_EENS_8epilogue10collective6detail29Sm90TmaWarpSpecializedAdapterINS1H_15DefaultEpilogueISJ_SK_SK_NS1G_6thread17LinearCombinationISJ_Li1EffLNS1L_9ScaleType4KindE0ELNS_15FloatRoundStyleE2ESJ_EENS1_15EpilogueDefaultEEEEEvvEEEEvNT_6ParamsE,@function
        .size           _ZN7cutlass13device_kernelINS_4gemm6kernel13GemmUniversalIN4cute5tupleIJiiiiEEENS1_10collective13CollectiveMmaINS1_34MainloopSm90TmaGmmaWarpSpecializedILi2ENS5_IJNS4_1CILi2EEENSA_ILi1EEESC_EEENS1_35KernelTmaWarpSpecializedCooperativeEEENS5_IJNSA_ILi256EEENSA_ILi128EEESH_EEENS_10bfloat16_tENS5_IJlSC_lEEESJ_SK_NS4_8TiledMMAINS4_8MMA_AtomIJNS4_4SM904GMMA28MMA_64x128x16_F32BF16BF16_SSILNSO_5MajorE0ELSQ_0ELNSO_7ScaleInE1ELSR_1EEEEEENS4_6LayoutISD_NS5_IJSC_NSA_ILi0EEESV_EEEEENS5_IJNS4_10UnderscoreESY_SY_EEEEENS4_13SM90_TMA_LOADENS4_14ComposedLayoutINS4_7SwizzleILi3ELi4ELi3EEENS4_18smem_ptr_flag_bitsILi16EEENSU_INS5_IJNSA_ILi8EEENSA_ILi64EEEEEENS5_IJS18_SC_EEEEEEEvNS4_8identityENS4_23SM90_TMA_LOAD_MULTICASTES1C_vS1D_EENS_8epilogue10collective6detail29Sm90TmaWarpSpecializedAdapterINS1H_15DefaultEpilogueISJ_SK_SK_NS1G_6thread17LinearCombinationISJ_Li1EffLNS1L_9ScaleType4KindE0ELNS_15FloatRoundStyleE2ESJ_EENS1_15EpilogueDefaultEEEEEvvEEEEvNT_6ParamsE,(.L_x_319 - _ZN7cutlass13device_kernelINS_4gemm6kernel13GemmUniversalIN4cute5tupleIJiiiiEEENS1_10collective13CollectiveMmaINS1_34MainloopSm90TmaGmmaWarpSpecializedILi2ENS5_IJNS4_1CILi2EEENSA_ILi1EEESC_EEENS1_35KernelTmaWarpSpecializedCooperativeEEENS5_IJNSA_ILi256EEENSA_ILi128EEESH_EEENS_10bfloat16_tENS5_IJlSC_lEEESJ_SK_NS4_8TiledMMAINS4_8MMA_AtomIJNS4_4SM904GMMA28MMA_64x128x16_F32BF16BF16_SSILNSO_5MajorE0ELSQ_0ELNSO_7ScaleInE1ELSR_1EEEEEENS4_6LayoutISD_NS5_IJSC_NSA_ILi0EEESV_EEEEENS5_IJNS4_10UnderscoreESY_SY_EEEEENS4_13SM90_TMA_LOADENS4_14ComposedLayoutINS4_7SwizzleILi3ELi4ELi3EEENS4_18smem_ptr_flag_bitsILi16EEENSU_INS5_IJNSA_ILi8EEENSA_ILi64EEEEEENS5_IJS18_SC_EEEEEEEvNS4_8identityENS4_23SM90_TMA_LOAD_MULTICASTES1C_vS1D_EENS_8epilogue10collective6detail29Sm90TmaWarpSpecializedAdapterINS1H_15DefaultEpilogueISJ_SK_SK_NS1G_6thread17LinearCombinationISJ_Li1EffLNS1L_9ScaleType4KindE0ELNS_15FloatRoundStyleE2ESJ_EENS1_15EpilogueDefaultEEEEEvvEEEEvNT_6ParamsE)
        .other          _ZN7cutlass13device_kernelINS_4gemm6kernel13GemmUniversalIN4cute5tupleIJiiiiEEENS1_10collective13CollectiveMmaINS1_34MainloopSm90TmaGmmaWarpSpecializedILi2ENS5_IJNS4_1CILi2EEENSA_ILi1EEESC_EEENS1_35KernelTmaWarpSpecializedCooperativeEEENS5_IJNSA_ILi256EEENSA_ILi128EEESH_EEENS_10bfloat16_tENS5_IJlSC_lEEESJ_SK_NS4_8TiledMMAINS4_8MMA_AtomIJNS4_4SM904GMMA28MMA_64x128x16_F32BF16BF16_SSILNSO_5MajorE0ELSQ_0ELNSO_7ScaleInE1ELSR_1EEEEEENS4_6LayoutISD_NS5_IJSC_NSA_ILi0EEESV_EEEEENS5_IJNS4_10UnderscoreESY_SY_EEEEENS4_13SM90_TMA_LOADENS4_14ComposedLayoutINS4_7SwizzleILi3ELi4ELi3EEENS4_18smem_ptr_flag_bitsILi16EEENSU_INS5_IJNSA_ILi8EEENSA_ILi64EEEEEENS5_IJS18_SC_EEEEEEEvNS4_8identityENS4_23SM90_TMA_LOAD_MULTICASTES1C_vS1D_EENS_8epilogue10collective6detail29Sm90TmaWarpSpecializedAdapterINS1H_15DefaultEpilogueISJ_SK_SK_NS1G_6thread17LinearCombinationISJ_Li1EffLNS1L_9ScaleType4KindE0ELNS_15FloatRoundStyleE2ESJ_EENS1_15EpilogueDefaultEEEEEvvEEEEvNT_6ParamsE,@"STO_CUDA_ENTRY STV_DEFAULT"
_ZN7cutlass13device_kernelINS_4gemm6kernel13GemmUniversalIN4cute5tupleIJiiiiEEENS1_10collective13CollectiveMmaINS1_34MainloopSm90TmaGmmaWarpSpecializedILi2ENS5_IJNS4_1CILi2EEENSA_ILi1EEESC_EEENS1_35KernelTmaWarpSpecializedCooperativeEEENS5_IJNSA_ILi256EEENSA_ILi128EEESH_EEENS_10bfloat16_tENS5_IJlSC_lEEESJ_SK_NS4_8TiledMMAINS4_8MMA_AtomIJNS4_4SM904GMMA28MMA_64x128x16_F32BF16BF16_SSILNSO_5MajorE0ELSQ_0ELNSO_7ScaleInE1ELSR_1EEEEEENS4_6LayoutISD_NS5_IJSC_NSA_ILi0EEESV_EEEEENS5_IJNS4_10UnderscoreESY_SY_EEEEENS4_13SM90_TMA_LOADENS4_14ComposedLayoutINS4_7SwizzleILi3ELi4ELi3EEENS4_18smem_ptr_flag_bitsILi16EEENSU_INS5_IJNSA_ILi8EEENSA_ILi64EEEEEENS5_IJS18_SC_EEEEEEEvNS4_8identityENS4_23SM90_TMA_LOAD_MULTICASTES1C_vS1D_EENS_8epilogue10collective6detail29Sm90TmaWarpSpecializedAdapterINS1H_15DefaultEpilogueISJ_SK_SK_NS1G_6thread17LinearCombinationISJ_Li1EffLNS1L_9ScaleType4KindE0ELNS_15FloatRoundStyleE2ESJ_EENS1_15EpilogueDefaultEEEEEvvEEEEvNT_6ParamsE:
[----:B------:R-:W0:Y:S01]  /*0000*/  LDC R1, c[0x0][0x28] ;  /* 0x00000a00ff017b82 */ /* 0x000e220000000800 */
[----:B------:R-:W1:Y:S01]  /*0010*/  S2R R18, SR_TID.X ;  /* 0x0000000000127919 */ /* 0x000e620000002100 */
[----:B------:R-:W-:Y:S01]  /*0020*/  ELECT P0, URZ, PT ;  /* 0x00000000003f782f */ /* 0x000fe20003800000 */
[----:B------:R-:W-:Y:S01]  /*0030*/  BSSY B0, `(.L_x_0) ;  /* 0x000000f000007945 */ /* 0x000fe20003800000 */
[--C-:B-1----:R-:W-:Y:S02]  /*0040*/  SHF.R.U32.HI R0, RZ, 0x5, R18.reuse ;  /* 0x00000005ff007819 */ /* 0x102fe40000011612 */
[----:B------:R-:W-:-:S03]  /*0050*/  SHF.R.U32.HI R3, RZ, 0x7, R18 ;  /* 0x00000007ff037819 */ /* 0x000fc60000011612 */
[----:B------:R-:W1:Y:S04]  /*0060*/  SHFL.IDX PT, R2, R0, RZ, 0x1f ;  /* 0x00001fff00027589 */ /* 0x000e6800000e0000 */
[----:B------:R2:W3:Y:S01]  /*0070*/  SHFL.IDX PT, R5, R3, RZ, 0x1f ;  /* 0x00001fff03057589 */ /* 0x0004e200000e0000 */
[----:B-1----:R-:W-:-:S13]  /*0080*/  ISETP.NE.OR P0, PT, R2, RZ, !P0 ;  /* 0x000000ff0200720c */ /* 0x002fda0004705670 */
[----:B0-23--:R-:W-:Y:S05]  /*0090*/  @P0 BRA `(.L_x_1) ;  /* 0x0000000000200947 */ /* 0x00dfea0003800000 */
[----:B------:R-:W-:Y:S02]  /*00a0*/  ULDC.64 UR4, c[0x0][0x198] ;  /* 0x0000660000047ab9 */ /* 0x000fe40000000a00 */
[----:B------:R-:W-:Y:S02]  /*00b0*/  UIADD3 UR6, UP0, UR4, 0xf0, URZ ;  /* 0x000000f004067890 */ /* 0x000fe4000ff1e03f */
[----:B------:R-:W-:Y:S02]  /*00c0*/  UIADD3 UR4, UP1, UR4, 0x1f0, URZ ;  /* 0x000001f004047890 */ /* 0x000fe4000ff3e03f */
[----:B------:R-:W-:Y:S02]  /*00d0*/  UIADD3.X UR7, URZ, UR5, URZ, UP0, !UPT ;  /* 0x000000053f077290 */ /* 0x000fe400087fe43f */
[----:B------:R-:W-:-:S07]  /*00e0*/  UIADD3.X UR5, URZ, UR5, URZ, UP1, !UPT ;  /* 0x000000053f057290 */ /* 0x000fce0008ffe43f */
[----:B------:R0:W-:Y:S02]  /*00f0*/  UTMACCTL.PF [UR6] ;  /* 0x00000000060079b9 */ /* 0x0001e40008040000 */
[----:B------:R0:W-:Y:S02]  /*0100*/  UTMACCTL.PF [UR4] ;  /* 0x00000000040079b9 */ /* 0x0001e40008040000 */
[----:B0-----:R-:W-:Y:S01]  /*0110*/  NOP ;  /* 0x0000000000007918 */ /* 0x001fe20000000000 */
.L_x_1:
[----:B------:R-:W-:Y:S05]  /*0120*/  BSYNC B0 ;  /* 0x0000000000007941 */ /* 0x000fea0003800000 */
.L_x_0:
[----:B------:R-:W0:Y:S02]  /*0130*/  SHFL.IDX PT, R3, R0, RZ, 0x1f ;  /* 0x00001fff00037589 */ /* 0x000e2400000e0000 */
[----:B0-----:R-:W-:-:S13]  /*0140*/  ISETP.NE.AND P0, PT, R3, RZ, PT ;  /* 0x000000ff0300720c */ /* 0x001fda0003f05270 */
[----:B------:R-:W-:Y:S05]  /*0150*/  @P0 BRA `(.L_x_2) ;  /* 0x0000000000480947 */ /* 0x000fea0003800000 */
[----:B------:R-:W0:Y:S01]  /*0160*/  S2UR UR8, SR_CgaCtaId ;  /* 0x00000000000879c3 */ /* 0x000e220000008800 */
[----:B------:R-:W-:Y:S01]  /*0170*/  UMOV UR4, 0x400 ;  /* 0x0000040000047882 */ /* 0x000fe20000000000 */
[----:B------:R-:W-:Y:S01]  /*0180*/  UMOV UR5, 0x1 ;  /* 0x0000000100057882 */ /* 0x000fe20000000000 */
[----:B------:R-:W-:Y:S01]  /*0190*/  UMOV UR6, 0x4 ;  /* 0x0000000400067882 */ /* 0x000fe20000000000 */
[----:B------:R-:W-:Y:S01]  /*01a0*/  ELECT P0, URZ, PT ;  /* 0x00000000003f782f */ /* 0x000fe20003800000 */
[----:B------:R-:W-:-:S04]  /*01b0*/  UIADD3 UR6, -UR6, 0x100000, URZ ;  /* 0x0010000006067890 */ /* 0x000fc8000fffe13f */
[----:B------:R-:W-:Y:S02]  /*01c0*/  USHF.L.U32 UR7, UR6, 0xb, URZ ;  /* 0x0000000b06077899 */ /* 0x000fe4000800063f */
[----:B------:R-:W-:Y:S02]  /*01d0*/  USHF.L.U32 UR6, UR6, 0x1, URZ ;  /* 0x0000000106067899 */ /* 0x000fe4000800063f */
[----:B0-----:R-:W-:Y:S02]  /*01e0*/  ULEA UR8, UR8, UR4, 0x18 ;  /* 0x0000000408087291 */ /* 0x001fe4000f8ec03f */
[----:B------:R-:W-:-:S04]  /*01f0*/  UIADD3 UR4, -UR5, 0x100000, URZ ;  /* 0x0010000005047890 */ /* 0x000fc8000fffe13f */
[----:B------:R-:W-:Y:S02]  /*0200*/  USHF.L.U32 UR5, UR4, 0xb, URZ ;  /* 0x0000000b04057899 */ /* 0x000fe4000800063f */
[----:B------:R-:W-:Y:S01]  /*0210*/  USHF.L.U32 UR4, UR4, 0x1, URZ ;  /* 0x0000000104047899 */ /* 0x000fe2000800063f */
[----:B------:R-:W0:Y:S11]  /*0220*/  FENCE.VIEW.ASYNC.S ;  /* 0x00000000000073c6 */ /* 0x000e360000000000 */
[----:B0-----:R0:W1:Y:S01]  /*0230*/  SYNCS.EXCH.64 URZ, [UR8], UR4 ;  /* 0x00000004083f75b2 */ /* 0x0010620008000100 */
[----:B------:R0:W2:Y:S01]  /*0240*/  SYNCS.EXCH.64 URZ, [UR8+0x10], UR6 ;  /* 0x00001006083f75b2 */ /* 0x0000a20008000100 */
[----:B------:R0:W3:Y:S01]  /*0250*/  SYNCS.EXCH.64 URZ, [UR8+0x8], UR4 ;  /* 0x00000804083f75b2 */ /* 0x0000e20008000100 */
[----:B------:R0:W4:Y:S01]  /*0260*/  SYNCS.EXCH.64 URZ, [UR8+0x18], UR6 ;  /* 0x00001806083f75b2 */ /* 0x0001220008000100 */
[----:B------:R-:W-:Y:S01]  /*0270*/  NOP ;  /* 0x0000000000007918 */ /* 0x000fe20000000000 */
.L_x_2:
[----:B------:R-:W-:Y:S01]  /*0280*/  SHF.R.S32.HI R7, RZ, 0x1f, R18 ;  /* 0x0000001fff077819 */ /* 0x000fe20000011412 */
[----:B------:R-:W5:Y:S01]  /*0290*/  SHFL.IDX PT, R0, R0, RZ, 0x1f ;  /* 0x00001fff00007589 */ /* 0x000f6200000e0000 */
[----:B0-----:R-:W0:Y:S01]  /*02a0*/  S2UR UR8, SR_CTAID.X ;  /* 0x00000000000879c3 */ /* 0x001e220000002500 */
[----:B------:R-:W-:Y:S02]  /*02b0*/  ELECT P0, URZ, PT ;  /* 0x00000000003f782f */ /* 0x000fe40003800000 */
[----:B------:R-:W-:Y:S01]  /*02c0*/  LEA.HI R7, R7, R18, RZ, 0x7 ;  /* 0x0000001207077211 */ /* 0x000fe200078f38ff */
[----:B------:R-:W1:Y:S01]  /*02d0*/  S2R R4, SR_CTAID.Y ;  /* 0x0000000000047919 */ /* 0x000e620000002600 */
[----:B------:R-:W-:Y:S01]  /*02e0*/  SHF.R.S32.HI R8, RZ, 0x1f, R3 ;  /* 0x0000001fff087819 */ /* 0x000fe20000011403 */
[----:B------:R-:W-:Y:S01]  /*02f0*/  ULDC UR4, c[0x0][0x150] ;  /* 0x0000540000047ab9 */ /* 0x000fe20000000800 */
[----:B------:R-:W-:Y:S01]  /*0300*/  LOP3.LUT R7, R7, 0xffffff80, RZ, 0xc0, !PT ;  /* 0xffffff8007077812 */ /* 0x000fe200078ec0ff */
[----:B------:R-:W-:Y:S01]  /*0310*/  NOP ;  /* 0x0000000000007918 */ /* 0x000fe20000000000 */
[----:B------:R-:W-:Y:S01]  /*0320*/  LEA.HI R8, R8, R3, RZ, 0x2 ;  /* 0x0000000308087211 */ /* 0x000fe200078f10ff */
[----:B------:R-:W2:Y:S01]  /*0330*/  LDC R10, c[0x0][0x144] ;  /* 0x00005100ff0a7b82 */ /* 0x000ea20000000800 */
[----:B------:R-:W-:Y:S01]  /*0340*/  NOP ;  /* 0x0000000000007918 */ /* 0x000fe20000000000 */
[----:B------:R-:W-:Y:S01]  /*0350*/  IMAD.IADD R6, R18, 0x1, -R7 ;  /* 0x0000000112067824 */ /* 0x000fe200078e0a07 */
[----:B------:R-:W-:Y:S01]  /*0360*/  LOP3.LUT R8, R8, 0x3ffffffc, RZ, 0xc0, !PT ;  /* 0x3ffffffc08087812 */ /* 0x000fe200078ec0ff */
[----:B------:R-:W-:Y:S01]  /*0370*/  IMAD.MOV.U32 R22, RZ, RZ, 0x1 ;  /* 0x00000001ff167424 */ /* 0x000fe200078e00ff */
[----:B------:R-:W-:-:S02]  /*0380*/  ISETP.NE.AND P3, PT, R5, RZ, PT ;  /* 0x000000ff0500720c */ /* 0x000fc40003f65270 */
[----:B------:R-:W-:Y:S01]  /*0390*/  SHF.R.S32.HI R7, RZ, 0x1f, R6 ;  /* 0x0000001fff077819 */ /* 0x000fe20000011406 */
[----:B------:R-:W-:Y:S01]  /*03a0*/  IMAD.IADD R8, R3, 0x1, -R8 ;  /* 0x0000000103087824 */ /* 0x000fe200078e0a08 */
[----:B------:R-:W3:Y:S02]  /*03b0*/  LDC R13, c[0x0][0x140] ;  /* 0x00005000ff0d7b82 */ /* 0x000ee40000000800 */
[----:B------:R-:W-:Y:S02]  /*03c0*/  LEA.HI R7, R7, R6, RZ, 0x3 ;  /* 0x0000000607077211 */ /* 0x000fe400078f18ff */
[----:B-----5:R-:W-:Y:S02]  /*03d0*/  ISETP.NE.OR P0, PT, R0, RZ, !P0 ;  /* 0x000000ff0000720c */ /* 0x020fe40004705670 */
[--C-:B------:R-:W-:Y:S02]  /*03e0*/  SHF.R.S32.HI R0, RZ, 0x3, R7.reuse ;  /* 0x00000003ff007819 */ /* 0x100fe40000011407 */
[----:B------:R-:W-:-:S02]  /*03f0*/  SHF.R.S32.HI R7, RZ, 0x1f, R7 ;  /* 0x0000001fff077819 */ /* 0x000fc40000011407 */
[----:B0-----:R-:W-:Y:S02]  /*0400*/  I2FP.F32.U32 R9, UR8 ;  /* 0x0000000800097c45 */ /* 0x001fe40008201000 */
[----:B------:R-:W-:-:S03]  /*0410*/  LEA.HI R7, R7, R0, RZ, 0x2 ;  /* 0x0000000007077211 */ /* 0x000fc600078f10ff */
[----:B------:R-:W-:Y:S01]  /*0420*/  FMUL R9, R9, UR4 ;  /* 0x0000000409097c20 */ /* 0x000fe20008400000 */
[----:B------:R-:W-:Y:S01]  /*0430*/  LOP3.LUT R7, R7, 0xfffffffc, RZ, 0xc0, !PT ;  /* 0xfffffffc07077812 */ /* 0x000fe200078ec0ff */
[----:B------:R-:W-:Y:S01]  /*0440*/  VOTEU.ALL UP0, P0 ;  /* 0x00000000003f7886 */ /* 0x000fe20000000000 */
[----:B-1----:R-:W-:Y:S01]  /*0450*/  I2FP.F32.U32 R3, R4 ;  /* 0x0000000400037245 */ /* 0x002fe20000201000 */
[----:B------:R-:W-:Y:S01]  /*0460*/  ULDC UR4, c[0x0][0x154] ;  /* 0x0000550000047ab9 */ /* 0x000fe20000000800 */
[----:B------:R-:W-:Y:S01]  /*0470*/  VOTEU.ALL UP1, P0 ;  /* 0x00000000003f7886 */ /* 0x000fe20000020000 */
[----:B------:R-:W0:Y:S01]  /*0480*/  F2I.U32.TRUNC.NTZ R9, R9 ;  /* 0x0000000900097305 */ /* 0x000e22000020f000 */
[----:B------:R-:W-:Y:S01]  /*0490*/  IMAD.IADD R7, R0, 0x1, -R7 ;  /* 0x0000000100077824 */ /* 0x000fe200078e0a07 */
[----:B------:R-:W1:Y:S01]  /*04a0*/  @!UP0 S2UR UR7, SR_CgaCtaId ;  /* 0x00000000000789c3 */ /* 0x000e620000008800 */
[----:B------:R-:W-:Y:S01]  /*04b0*/  FMUL R12, R3, UR4 ;  /* 0x00000004030c7c20 */ /* 0x000fe20008400000 */
[----:B------:R-:W-:Y:S01]  /*04c0*/  UMOV UR4, 0x20 ;  /* 0x0000002000047882 */ /* 0x000fe20000000000 */
[----:B------:R-:W-:Y:S01]  /*04d0*/  IMAD R8, R8, 0x4, R7 ;  /* 0x0000000408087824 */ /* 0x000fe200078e0207 */
[----:B------:R-:W-:Y:S01]  /*04e0*/  @!UP0 UMOV UR6, 0x400 ;  /* 0x0000040000068882 */ /* 0x000fe20000000000 */
[----:B------:R-:W-:-:S04]  /*04f0*/  @!UP0 UIADD3 UR4, -UR4, 0x100000, URZ ;  /* 0x0010000004048890 */ /* 0x000fc8000fffe13f */
[----:B------:R-:W-:Y:S02]  /*0500*/  @!UP0 USHF.L.U32 UR5, UR4, 0xb, URZ ;  /* 0x0000000b04058899 */ /* 0x000fe4000800063f */
[----:B------:R-:W-:Y:S01]  /*0510*/  @!UP0 USHF.L.U32 UR4, UR4, 0x1, URZ ;  /* 0x0000000104048899 */ /* 0x000fe2000800063f */
[----:B---3--:R-:W-:Y:S01]  /*0520*/  ISETP.EQ.U32.AND P2, PT, R13, 0x1, PT ;  /* 0x000000010d00780c */ /* 0x008fe20003f42070 */
[----:B------:R-:W3:Y:S01]  /*0530*/  F2I.U32.TRUNC.NTZ R12, R12 ;  /* 0x0000000c000c7305 */ /* 0x000ee2000020f000 */
[----:B------:R-:W-:Y:S01]  /*0540*/  LEA.HI R0, R8, R8, RZ, 0x1 ;  /* 0x0000000808007211 */ /* 0x000fe200078f08ff */
[----:B------:R-:W5:Y:S03]  /*0550*/  LDC R7, c[0x0][0x148] ;  /* 0x00005200ff077b82 */ /* 0x000f660000000800 */
[----:B------:R-:W-:Y:S01]  /*0560*/  LOP3.LUT R11, R0, 0xfffffffe, RZ, 0xc0, !PT ;  /* 0xfffffffe000b7812 */ /* 0x000fe200078ec0ff */
[----:B0-----:R-:W-:Y:S01]  /*0570*/  IMAD.MOV R15, RZ, RZ, -R9 ;  /* 0x000000ffff0f7224 */ /* 0x001fe200078e0a09 */
[----:B------:R-:W-:-:S03]  /*0580*/  SHF.R.S32.HI R9, RZ, 0x1f, R2 ;  /* 0x0000001fff097819 */ /* 0x000fc60000011402 */
[----:B--2---:R-:W-:Y:S01]  /*0590*/  IMAD R3, R10, R15, UR8 ;  /* 0x000000080a037e24 */ /* 0x004fe2000f8e020f */
[----:B------:R-:W-:Y:S01]  /*05a0*/  LEA.HI R9, R9, R2, RZ, 0x2 ;  /* 0x0000000209097211 */ /* 0x000fe200078f10ff */
[C---:B------:R-:W-:Y:S02]  /*05b0*/  IMAD.IADD R0, R8.reuse, 0x1, -R11 ;  /* 0x0000000108007824 */ /* 0x040fe400078e0a0b */
[----:B------:R-:W-:Y:S01]  /*05c0*/  IMAD.SHL.U32 R11, R8, 0x4, RZ ;  /* 0x00000004080b7824 */ /* 0x000fe200078e00ff */
[----:B------:R-:W-:Y:S01]  /*05d0*/  LOP3.LUT R9, R9, 0xfffffffc, RZ, 0xc0, !PT ;  /* 0xfffffffc09097812 */ /* 0x000fe200078ec0ff */
[----:B---3--:R-:W-:Y:S01]  /*05e0*/  IMAD.MOV R24, RZ, RZ, -R12 ;  /* 0x000000ffff187224 */ /* 0x008fe200078e0a0c */
[----:B------:R-:W-:Y:S01]  /*05f0*/  ISETP.NE.AND P4, PT, R0, R3, PT ;  /* 0x000000030000720c */ /* 0x000fe20003f85270 */
[----:B-1----:R-:W-:Y:S01]  /*0600*/  @!UP0 ULEA UR6, UR7, UR6, 0x18 ;  /* 0x0000000607068291 */ /* 0x002fe2000f8ec03f */
[----:B------:R-:W-:Y:S01]  /*0610*/  LOP3.LUT R152, R8, 0xc, R11, 0x78, !PT ;  /* 0x0000000c08987812 */ /* 0x000fe200078e780b */
[----:B------:R-:W-:Y:S01]  /*0620*/  IMAD.IADD R0, R2, 0x1, -R9 ;  /* 0x0000000102007824 */ /* 0x000fe200078e0a09 */
[----:B------:R-:W-:Y:S01]  /*0630*/  VOTEU.ALL UP0, P0 ;  /* 0x00000000003f7886 */ /* 0x000fe20000000000 */
[----:B------:R-:W-:Y:S01]  /*0640*/  LOP3.LUT P0, RZ, R6, 0x7, RZ, 0xc0, !PT ;  /* 0x0000000706ff7812 */ /* 0x000fe2000780c0ff */
[----:B------:R-:W-:-:S02]  /*0650*/  VIADD R6, R5, 0xffffffff ;  /* 0xffffffff05067836 */ /* 0x000fc40000000000 */
[----:B------:R-:W-:Y:S01]  /*0660*/  ISETP.NE.AND P1, PT, R0, 0x3, PT ;  /* 0x000000030000780c */ /* 0x000fe20003f25270 */
[----:B-----5:R-:W-:Y:S01]  /*0670*/  IMAD R9, R7, R24, R4 ;  /* 0x0000001807097224 */ /* 0x020fe200078e0204 */
[----:B------:R-:W-:Y:S02]  /*0680*/  ISETP.LT.U32.AND P0, PT, R152, 0x2, !P0 ;  /* 0x000000029800780c */ /* 0x000fe40004701070 */
[----:B------:R-:W-:Y:S01]  /*0690*/  ISETP.EQ.OR P1, PT, R0, RZ, !P1 ;  /* 0x000000ff0000720c */ /* 0x000fe20004f22670 */
[----:B------:R-:W0:Y:S02]  /*06a0*/  FENCE.VIEW.ASYNC.S ;  /* 0x00000000000073c6 */ /* 0x000e240000000000 */
[----:B0-----:R0:W1:Y:S01]  /*06b0*/  @!UP0 SYNCS.EXCH.64 URZ, [UR6+0x30], UR4 ;  /* 0x00003004063f85b2 */ /* 0x0010620008000100 */
[----:B------:R-:W-:Y:S02]  /*06c0*/  @P4 LEA.HI R2, R152, R152, RZ, 0x1 ;  /* 0x0000009898024211 */ /* 0x000fe400078f08ff */
[----:B------:R-:W-:-:S02]  /*06d0*/  ISETP.EQ.AND P1, PT, R5, RZ, P1 ;  /* 0x000000ff0500720c */ /* 0x000fc40000f22270 */
[----:B------:R-:W-:Y:S02]  /*06e0*/  @P4 SHF.R.S32.HI R2, RZ, 0x1, R2 ;  /* 0x00000001ff024819 */ /* 0x000fe40000011402 */
[----:B------:R-:W-:Y:S02]  /*06f0*/  ISETP.GE.U32.AND P6, PT, R6, 0x2, PT ;  /* 0x000000020600780c */ /* 0x000fe40003fc6070 */
[----:B------:R-:W-:Y:S02]  /*0700*/  @P4 ISETP.NE.AND P5, PT, R2, R9, PT ;  /* 0x000000090200420c */ /* 0x000fe40003fa5270 */
[----:B------:R-:W-:Y:S02]  /*0710*/  SEL R9, RZ, 0x1, !P0 ;  /* 0x00000001ff097807 */ /* 0x000fe40004000000 */
[----:B------:R-:W-:Y:S02]  /*0720*/  @P4 SEL R22, RZ, 0x1, P5 ;  /* 0x00000001ff164807 */ /* 0x000fe40002800000 */
[----:B------:R-:W-:Y:S01]  /*0730*/  SEL R19, RZ, 0x1, !P1 ;  /* 0x00000001ff137807 */ /* 0x000fe20004800000 */
[----:B------:R0:W2:Y:S01]  /*0740*/  @!UP1 SYNCS.EXCH.64 URZ, [UR6+0x38], UR4 ;  /* 0x00003804063f95b2 */ /* 0x0000a20008000100 */
[----:B------:R-:W-:Y:S01]  /*0750*/  LOP3.LUT R22, R22, R9, RZ, 0xc0, !PT ;  /* 0x0000000916167212 */ /* 0x000fe200078ec0ff */
[----:B------:R-:W-:Y:S01]  /*0760*/  NOP ;  /* 0x0000000000007918 */ /* 0x000fe20000000000 */
[----:B------:R-:W-:Y:S01]  /*0770*/  SEL R19, R19, 0x2, P6 ;  /* 0x0000000213137807 */ /* 0x000fe20003000000 */
[----:B------:R-:W-:Y:S06]  /*0780*/  @!P2 BRA `(.L_x_3) ;  /* 0x000000000008a947 */ /* 0x000fec0003800000 */
[----:B-12-4-:R-:W-:Y:S01]  /*0790*/  UCGABAR_ARV ;  /* 0x00000000000079c7 */ /* 0x016fe20008000000 */
[----:B------:R-:W-:Y:S05]  /*07a0*/  BRA `(.L_x_4) ;  /* 0x0000000000047947 */ /* 0x000fea0003800000 */
.L_x_3:
[----:B-12-4-:R-:W-:Y:S01]  /*07b0*/  NOP ;  /* 0x0000000000007918 */ /* 0x016fe20000000000 */
.L_x_4:
[----:B------:R-:W1:Y:S01]  /*07c0*/  LDC R2, c[0x0][0x65c] ;  /* 0x00019700ff027b82 */ /* 0x000e620000000800 */
[----:B------:R-:W-:Y:S01]  /*07d0*/  MOV R8, UR8 ;  /* 0x0000000800087c02 */ /* 0x000fe20008000f00 */
[----:B------:R-:W-:Y:S01]  /*07e0*/  IMAD.MOV.U32 R9, RZ, RZ, RZ ;  /* 0x000000ffff097224 */ /* 0x000fe200078e00ff */
[----:B-1----:R-:W-:-:S04]  /*07f0*/  ISETP.NE.AND P1, PT, R2, 0x1, PT ;  /* 0x000000010200780c */ /* 0x002fc80003f25270 */
[----:B------:R-:W-:-:S09]  /*0800*/  P2R R5, PR, RZ, 0x2 ;  /* 0x00000002ff057803 */ /* 0x000fd20000000000 */
[----:B------:R-:W1:Y:S01]  /*0810*/  @P1 LDC R17, c[0x0][0x10] ;  /* 0x00000400ff111b82 */ /* 0x000e620000000800 */
[----:B------:R-:W-:Y:S02]  /*0820*/  @P1 IMAD.MOV.U32 R5, RZ, RZ, RZ ;  /* 0x000000ffff051224 */ /* 0x000fe400078e00ff */
[----:B------:R-:W-:-:S05]  /*0830*/  @P1 IMAD.MOV.U32 R13, RZ, RZ, RZ ;  /* 0x000000ffff0d1224 */ /* 0x000fca00078e00ff */
[----:B------:R-:W2:Y:S01]  /*0840*/  @!P1 LDC R11, c[0x0][0xc] ;  /* 0x00000300ff0b9b82 */ /* 0x000ea20000000800 */
[----:B-1----:R-:W-:-:S04]  /*0850*/  @P1 IMAD.WIDE.U32 R16, R17, UR8, R4 ;  /* 0x0000000811101c25 */ /* 0x002fc8000f8e0004 */
[----:B------:R-:W-:Y:S02]  /*0860*/  @P1 IMAD.IADD R17, R17, 0x1, R13 ;  /* 0x0000000111111824 */ /* 0x000fe400078e020d */
[----:B--2---:R-:W-:-:S04]  /*0870*/  @!P1 IMAD.WIDE.U32 R8, R4, R11, R8 ;  /* 0x0000000b04089225 */ /* 0x004fc800078e0008 */
[----:B------:R-:W-:Y:S02]  /*0880*/  @!P1 IMAD.MOV.U32 R16, RZ, RZ, R8 ;  /* 0x000000ffff109224 */ /* 0x000fe400078e0008 */
[----:B------:R-:W-:Y:S01]  /*0890*/  @!P1 IMAD.MOV.U32 R17, RZ, RZ, R9 ;  /* 0x000000ffff119224 */ /* 0x000fe200078e0009 */
[----:B------:R-:W-:Y:S06]  /*08a0*/  @!P2 BRA `(.L_x_5) ;  /* 0x00000000000ca947 */ /* 0x000fec0003800000 */
[----:B------:R-:W-:Y:S01]  /*08b0*/  UCGABAR_WAIT ;  /* 0x0000000000007dc7 */ /* 0x000fe20008000000 */
[----:B------:R-:W-:Y:S01]  /*08c0*/  CCTL.IVALL ;  /* 0x00000000ff00798f */ /* 0x000fe20002000000 */
[----:B------:R-:W-:Y:S05]  /*08d0*/  BRA `(.L_x_6) ;  /* 0x0000000000047947 */ /* 0x000fea0003800000 */
.L_x_5:
[----:B------:R-:W-:Y:S06]  /*08e0*/  BAR.SYNC.DEFER_BLOCKING 0x0 ;  /* 0x0000000000007b1d */ /* 0x000fec0000010000 */
.L_x_6:
[----:B------:R-:W-:Y:S05]  /*08f0*/  @!P3 BRA `(.L_x_7) ;  /* 0x000000a800fcb947 */ /* 0x000fea0003800000 */
[----:B------:R-:W-:-:S13]  /*0900*/  ISETP.GT.U32.AND P0, PT, R6, 0x1, PT ;  /* 0x000000010600780c */ /* 0x000fda0003f04070 */
[----:B0-----:R-:W-:Y:S05]  /*0910*/  @P0 EXIT ;  /* 0x000000000000094d */ /* 0x001fea0003800000 */
[----:B------:R-:W-:Y:S01]  /*0920*/  ULDC.64 UR4, c[0x0][0x650] ;  /* 0x0001940000047ab9 */ /* 0x000fe20000000a00 */
[----:B------:R-:W-:Y:S01]  /*0930*/  PRMT R0, RZ, 0x7610, R0 ;  /* 0x00007610ff007816 */ /* 0x000fe20000000000 */
[----:B------:R-:W-:Y:S01]  /*0940*/  IMAD.MOV.U32 R153, RZ, RZ, -0x1 ;  /* 0xffffffffff997424 */ /* 0x000fe200078e00ff */
[----:B------:R-:W-:Y:S01]  /*0950*/  ISETP.GE.U32.AND P0, PT, R16, UR4, PT ;  /* 0x0000000410007c0c */ /* 0x000fe2000bf06070 */
[----:B------:R-:W-:Y:S02]  /*0960*/  IMAD.MOV.U32 R154, RZ, RZ, -0x1 ;  /* 0xffffffffff9a7424 */ /* 0x000fe400078e00ff */
[----:B------:R-:W-:Y:S01]  /*0970*/  IMAD.MOV.U32 R23, RZ, RZ, -0x1 ;  /* 0xffffffffff177424 */ /* 0x000fe200078e00ff */
[----:B------:R-:W-:-:S13]  /*0980*/  ISETP.GE.U32.AND.EX P0, PT, R17, UR5, PT, P0 ;  /* 0x0000000511007c0c */ /* 0x000fda000bf06100 */
[----:B------:R-:W-:Y:S05]  /*0990*/  @P0 BRA `(.L_x_8) ;  /* 0x00000004002c0947 */ /* 0x000fea0003800000 */
[----:B------:R-:W0:Y:S01]  /*09a0*/  LDC.64 R20, c[0x0][0x628] ;  /* 0x00018a00ff147b82 */ /* 0x000e220000000a00 */
[----:B------:R-:W-:Y:S01]  /*09b0*/  IMAD.MOV.U32 R8, RZ, RZ, R16 ;  /* 0x000000ffff087224 */ /* 0x000fe200078e0010 */
[----:B------:R-:W-:-:S06]  /*09c0*/  MOV R9, R17 ;  /* 0x0000001100097202 */ /* 0x000fcc0000000f00 */
[----:B------:R-:W1:Y:S08]  /*09d0*/  LDC R0, c[0x0][0x630] ;  /* 0x00018c00ff007b82 */ /* 0x000e700000000800 */
[----:B------:R-:W2:Y:S01]  /*09e0*/  LDC.64 R26, c[0x0][0x620] ;  /* 0x00018800ff1a7b82 */ /* 0x000ea20000000a00 */
[----:B0-----:R-:W-:-:S04]  /*09f0*/  ISETP.NE.U32.AND P0, PT, R20, RZ, PT ;  /* 0x000000ff1400720c */ /* 0x001fc80003f05070 */
[----:B------:R-:W-:-:S13]  /*0a00*/  ISETP.NE.AND.EX P0, PT, R21, RZ, PT, P0 ;  /* 0x000000ff1500720c */ /* 0x000fda0003f05300 */
[----:B-12---:R-:W-:Y:S05]  /*0a10*/  @!P0 BRA `(.L_x_9) ;  /* 0x0000000000288947 */ /* 0x006fea0003800000 */
[----:B------:R-:W0:Y:S02]  /*0a20*/  LDC R13, c[0x0][0x634] ;  /* 0x00018d00ff0d7b82 */ /* 0x000e240000000800 */
[----:B0-----:R-:W-:-:S05]  /*0a30*/  IADD3 R13, P0, R16, R13, RZ ;  /* 0x0000000d100d7210 */ /* 0x001fca0007f1e0ff */
[----:B------:R-:W-:-:S04]  /*0a40*/  IMAD.X R15, RZ, RZ, R17, P0 ;  /* 0x000000ffff0f7224 */ /* 0x000fc800000e0611 */
[----:B------:R-:W-:-:S04]  /*0a50*/  IMAD.WIDE.U32 R8, R15, R20, RZ ;  /* 0x000000140f087225 */ /* 0x000fc800078e00ff */
[----:B------:R-:W-:-:S04]  /*0a60*/  IMAD.WIDE.U32 R10, P0, R13, R21, R8 ;  /* 0x000000150d0a7225 */ /* 0x000fc80007800008 */
[----:B------:R-:W-:-:S04]  /*0a70*/  IMAD.WIDE.U32 R8, R13, R20, RZ ;  /* 0x000000140d087225 */ /* 0x000fc800078e00ff */
[----:B------:R-:W-:Y:S01]  /*0a80*/  IMAD.X R13, RZ, RZ, RZ, P0 ;  /* 0x000000ffff0d7224 */ /* 0x000fe200000e06ff */
[----:B------:R-:W-:Y:S01]  /*0a90*/  IADD3 RZ, P0, R9, R10, RZ ;  /* 0x0000000a09ff7210 */ /* 0x000fe20007f1e0ff */
[----:B------:R-:W-:-:S04]  /*0aa0*/  IMAD.MOV.U32 R12, RZ, RZ, R11 ;  /* 0x000000ffff0c7224 */ /* 0x000fc800078e000b */
[----:B------:R-:W-:-:S08]  /*0ab0*/  IMAD.WIDE.U32.X R8, R15, R21, R12, P0 ;  /* 0x000000150f087225 */ /* 0x000fd000000e040c */
.L_x_9:
[----:B------:R-:W0:Y:S01]  /*0ac0*/  LDC.64 R20, c[0x0][0x640] ;  /* 0x00019000ff147b82 */ /* 0x000e220000000a00 */
[--C-:B------:R-:W-:Y:S01]  /*0ad0*/  SHF.R.U64 R28, R8, R0, R9.reuse ;  /* 0x00000000081c7219 */ /* 0x100fe20000001209 */
[----:B------:R-:W-:Y:S01]  /*0ae0*/  IMAD R30, R7, R24, R4 ;  /* 0x00000018071e7224 */ /* 0x000fe200078e0204 */
[----:B------:R-:W-:Y:S01]  /*0af0*/  SHF.R.U32.HI R0, RZ, R0, R9 ;  /* 0x00000000ff007219 */ /* 0x000fe20000011609 */
[----:B------:R-:W-:Y:S01]  /*0b00*/  IMAD.MOV.U32 R23, RZ, RZ, 0x1 ;  /* 0x00000001ff177424 */ /* 0x000fe200078e00ff */
[----:B------:R-:W-:-:S03]  /*0b10*/  IADD3 R5, P0, RZ, -R28, RZ ;  /* 0x8000001cff057210 */ /* 0x000fc60007f1e0ff */
[----:B------:R-:W1:Y:S02]  /*0b20*/  LDC R6, c[0x0][0x618] ;  /* 0x00018600ff067b82 */ /* 0x000e640000000800 */
[----:B------:R-:W-:-:S04]  /*0b30*/  IMAD.X R9, RZ, RZ, ~R0, P0 ;  /* 0x000000ffff097224 */ /* 0x000fc800000e0e00 */
[-C--:B------:R-:W-:Y:S02]  /*0b40*/  IMAD R0, R9, R26.reuse, RZ ;  /* 0x0000001a09007224 */ /* 0x080fe400078e02ff */
[----:B------:R-:W2:Y:S01]  /*0b50*/  LDC R11, c[0x0][0x608] ;  /* 0x00018200ff0b7b82 */ /* 0x000ea20000000800 */
[----:B------:R-:W-:-:S04]  /*0b60*/  IMAD.WIDE.U32 R8, R5, R26, R16 ;  /* 0x0000001a05087225 */ /* 0x000fc800078e0010 */
[----:B------:R-:W-:-:S03]  /*0b70*/  IMAD R5, R5, R27, R0 ;  /* 0x0000001b05057224 */ /* 0x000fc600078e0200 */
[----:B------:R-:W3:Y:S01]  /*0b80*/  LDC R12, c[0x0][0x658] ;  /* 0x00019600ff0c7b82 */ /* 0x000ee20000000800 */
[----:B0-----:R-:W-:Y:S01]  /*0b90*/  ISETP.NE.U32.AND P0, PT, R20, RZ, PT ;  /* 0x000000ff1400720c */ /* 0x001fe20003f05070 */
[----:B------:R-:W-:Y:S02]  /*0ba0*/  IMAD.IADD R5, R9, 0x1, R5 ;  /* 0x0000000109057824 */ /* 0x000fe400078e0205 */
[----:B------:R-:W-:Y:S01]  /*0bb0*/  IMAD.MOV.U32 R9, RZ, RZ, -0x1 ;  /* 0xffffffffff097424 */ /* 0x000fe200078e00ff */
[----:B------:R-:W-:-:S03]  /*0bc0*/  ISETP.NE.AND.EX P0, PT, R21, RZ, PT, P0 ;  /* 0x000000ff1500720c */ /* 0x000fc60003f05300 */
[----:B------:R-:W0:Y:S01]  /*0bd0*/  LDC R15, c[0x0][0x600] ;  /* 0x00018000ff0f7b82 */ /* 0x000e220000000800 */
[-CC-:B-1----:R-:W-:Y:S02]  /*0be0*/  SHF.R.U64 R13, R8, R6.reuse, R5.reuse ;  /* 0x00000006080d7219 */ /* 0x182fe40000001205 */
[----:B------:R-:W-:-:S05]  /*0bf0*/  SHF.R.U32.HI R0, RZ, R6, R5 ;  /* 0x00000006ff007219 */ /* 0x000fca0000011605 */
[----:B------:R-:W1:Y:S01]  /*0c00*/  LDC R14, c[0x0][0x648] ;  /* 0x00019200ff0e7b82 */ /* 0x000e620000000800 */
[-CC-:B--2---:R-:W-:Y:S02]  /*0c10*/  SHF.R.U64 R27, R13, R11.reuse, R0.reuse ;  /* 0x0000000b0d1b7219 */ /* 0x184fe40000001200 */
[----:B------:R-:W-:-:S05]  /*0c20*/  SHF.R.U32.HI R5, RZ, R11, R0 ;  /* 0x0000000bff057219 */ /* 0x000fca0000011600 */
[----:B------:R-:W2:Y:S01]  /*0c30*/  LDC R26, c[0x0][0x638] ;  /* 0x00018e00ff1a7b82 */ /* 0x000ea20000000800 */
[-CC-:B---3--:R-:W-:Y:S02]  /*0c40*/  SHF.R.U64 R24, R27, R12.reuse, R5.reuse ;  /* 0x0000000c1b187219 */ /* 0x188fe40000001205 */
[-C--:B------:R-:W-:Y:S02]  /*0c50*/  SHF.L.U32 R0, R9, R12.reuse, RZ ;  /* 0x0000000c09007219 */ /* 0x080fe400000006ff */
[----:B------:R-:W-:Y:S01]  /*0c60*/  SHF.R.U32.HI R5, RZ, R12, R5 ;  /* 0x0000000cff057219 */ /* 0x000fe20000011605 */
[----:B------:R-:W-:Y:S01]  /*0c70*/  IMAD.MOV.U32 R4, RZ, RZ, R24 ;  /* 0x000000ffff047224 */ /* 0x000fe200078e0018 */
[----:B------:R-:W-:Y:S01]  /*0c80*/  LOP3.LUT R10, RZ, R0, RZ, 0x33, !PT ;  /* 0x00000000ff0a7212 */ /* 0x000fe200078e33ff */
[----:B------:R-:W3:Y:S01]  /*0c90*/  LDC R25, c[0x0][0x610] ;  /* 0x00018400ff197b82 */ /* 0x000ee20000000800 */
[----:B------:R-:W-:Y:S05]  /*0ca0*/  @!P0 BRA `(.L_x_10) ;  /* 0x0000000000288947 */ /* 0x000fea0003800000 */
[----:B------:R-:W4:Y:S02]  /*0cb0*/  LDC R9, c[0x0][0x64c] ;  /* 0x00019300ff097b82 */ /* 0x000f240000000800 */
[----:B----4-:R-:W-:-:S05]  /*0cc0*/  IADD3 R9, P0, R24, R9, RZ ;  /* 0x0000000918097210 */ /* 0x010fca0007f1e0ff */
[----:B------:R-:W-:-:S04]  /*0cd0*/  IMAD.X R11, RZ, RZ, R5, P0 ;  /* 0x000000ffff0b7224 */ /* 0x000fc800000e0605 */
[----:B------:R-:W-:-:S04]  /*0ce0*/  IMAD.WIDE.U32 R4, R11, R20, RZ ;  /* 0x000000140b047225 */ /* 0x000fc800078e00ff */
[----:B------:R-:W-:-:S04]  /*0cf0*/  IMAD.WIDE.U32 R6, P0, R9, R21, R4 ;  /* 0x0000001509067225 */ /* 0x000fc80007800004 */
[----:B------:R-:W-:Y:S01]  /*0d00*/  IMAD.WIDE.U32 R4, R9, R20, RZ ;  /* 0x0000001409047225 */ /* 0x000fe200078e00ff */
[----:B------:R-:W-:-:S03]  /*0d10*/  MOV R8, R7 ;  /* 0x0000000700087202 */ /* 0x000fc60000000f00 */
[----:B------:R-:W-:Y:S01]  /*0d20*/  IMAD.X R9, RZ, RZ, RZ, P0 ;  /* 0x000000ffff097224 */ /* 0x000fe200000e06ff */
[----:B------:R-:W-:-:S05]  /*0d30*/  IADD3 RZ, P0, R5, R6, RZ ;  /* 0x0000000605ff7210 */ /* 0x000fca0007f1e0ff */
[----:B------:R-:W-:-:S08]  /*0d40*/  IMAD.WIDE.U32.X R4, R11, R21, R8, P0 ;  /* 0x000000150b047225 */ /* 0x000fd000000e0408 */
.L_x_10:
[----:B-1----:R-:W-:Y:S01]  /*0d50*/  SHF.R.U64 R4, R4, R14, R5 ;  /* 0x0000000e04047219 */ /* 0x002fe20000001205 */
[----:B0-----:R-:W-:Y:S01]  /*0d60*/  VIADD R6, R15, 0xffffffff ;  /* 0xffffffff0f067836 */ /* 0x001fe20000000000 */
[----:B------:R-:W-:Y:S01]  /*0d70*/  SHF.L.U32 R0, R23, R12, RZ ;  /* 0x0000000c17007219 */ /* 0x000fe200000006ff */
[----:B------:R-:W-:Y:S01]  /*0d80*/  IMAD.MOV.U32 R23, RZ, RZ, R28 ;  /* 0x000000ffff177224 */ /* 0x000fe200078e001c */
[----:B------:R-:W-:Y:S01]  /*0d90*/  LOP3.LUT R5, R27, R10, RZ, 0xc0, !PT ;  /* 0x0000000a1b057212 */ /* 0x000fe200078ec0ff */
[----:B------:R-:W-:Y:S01]  /*0da0*/  IMAD.MOV R7, RZ, RZ, -R4 ;  /* 0x000000ffff077224 */ /* 0x000fe200078e0a04 */
[----:B------:R-:W-:Y:S02]  /*0db0*/  SEL R3, R3, R30, !P1 ;  /* 0x0000001e03037207 */ /* 0x000fe40004800000 */
[----:B------:R-:W-:Y:S01]  /*0dc0*/  LOP3.LUT R6, R13, R6, RZ, 0xc0, !PT ;  /* 0x000000060d067212 */ /* 0x000fe200078ec0ff */
[----:B------:R-:W-:Y:S02]  /*0dd0*/  IMAD R4, R0, R4, R5 ;  /* 0x0000000400047224 */ /* 0x000fe400078e0205 */
[----:B--2---:R-:W-:-:S02]  /*0de0*/  IMAD R0, R7, R26, R24 ;  /* 0x0000001a07007224 */ /* 0x004fc400078e0218 */
[----:B---3--:R-:W-:Y:S02]  /*0df0*/  IMAD R3, R4, R25, R3 ;  /* 0x0000001904037224 */ /* 0x008fe400078e0203 */
[----:B------:R-:W-:Y:S02]  /*0e00*/  IMAD.MOV.U32 R5, RZ, RZ, 0x1 ;  /* 0x00000001ff057424 */ /* 0x000fe400078e00ff */
[----:B------:R-:W-:-:S03]  /*0e10*/  IMAD R4, R0, R15, R6 ;  /* 0x0000000f00047224 */ /* 0x000fc600078e0206 */
[----:B------:R-:W-:Y:S02]  /*0e20*/  PRMT R0, R5, 0x7610, R0 ;  /* 0x0000761005007816 */ /* 0x000fe40000000000 */
[----:B------:R-:W-:Y:S02]  /*0e30*/  SEL R154, R4, R3, !P1 ;  /* 0x00000003049a7207 */ /* 0x000fe40004800000 */
[----:B------:R-:W-:-:S07]  /*0e40*/  SEL R153, R3, R4, !P1 ;  /* 0x0000000403997207 */ /* 0x000fce0004800000 */
.L_x_8:
[----:B------:R-:W-:-:S08]  /*0e50*/  NOP ;  /* 0x0000000000007918 */ /* 0x000fd00000000000 */
[----:B------:R-:W0:Y:S02]  /*0e60*/  USETMAXREG.TRY_ALLOC.CTAPOOL UP0, 0xe8 ;  /* 0x000000e8000079c8 */ /* 0x000e240008000600 */
[----:B0-----:R-:W-:-:S13]  /*0e70*/  PLOP3.LUT P0, PT, PT, PT, UP0, 0x80, 0x0 ;  /* 0x000000000000781c */ /* 0x001fda0003f0f008 */
[----:B------:R-:W-:Y:S05]  /*0e80*/  @!P0 BRA `(.L_x_8) ;  /* 0xfffffffc00f08947 */ /* 0x000fea000383ffff */
[----:B------:R-:W-:Y:S01]  /*0e90*/  ULDC.64 UR4, c[0x0][0x598] ;  /* 0x0001660000047ab9 */ /* 0x000fe20000000a00 */
[----:B------:R-:W-:Y:S01]  /*0ea0*/  ULDC.64 UR36, c[0x0][0x208] ;  /* 0x0000820000247ab9 */ /* 0x000fe20000000a00 */
[----:B------:R-:W-:-:S04]  /*0eb0*/  ISETP.NE.U32.AND P0, PT, RZ, UR4, PT ;  /* 0x00000004ff007c0c */ /* 0x000fc8000bf05070 */
[----:B------:R-:W-:-:S13]  /*0ec0*/  ISETP.NE.AND.EX P0, PT, RZ, UR5, PT, P0 ;  /* 0x00000005ff007c0c */ /* 0x000fda000bf05300 */
[----:B------:R-:W-:Y:S05]  /*0ed0*/  @!P0 BRA `(.L_x_11) ;  /* 0x00000000001c8947 */ /* 0x000fea0003800000 */
[----:B------:R-:W0:Y:S02]  /*0ee0*/  LDC.64 R4, c[0x0][0x598] ;  /* 0x00016600ff047b82 */ /* 0x000e240000000a00 */
[----:B0-----:R-:W2:Y:S02]  /*0ef0*/  LDG.E.64 R4, desc[UR36][R4.64] ;  /* 0x0000002404047981 */ /* 0x001ea4000c1e1b00 */
[----:B--2---:R-:W-:-:S04]  /*0f00*/  ISETP.NE.U32.AND P0, PT, R4, RZ, PT ;  /* 0x000000ff0400720c */ /* 0x004fc80003f05070 */
[----:B------:R-:W-:-:S13]  /*0f10*/  ISETP.NE.AND.EX P0, PT, R5, RZ, PT, P0 ;  /* 0x000000ff0500720c */ /* 0x000fda0003f05300 */
[----:B------:R-:W-:Y:S05]  /*0f20*/  @!P0 BRA `(.L_x_11) ;  /* 0x0000000000088947 */ /* 0x000fea0003800000 */
[----:B------:R0:W5:Y:S01]  /*0f30*/  LD.E R155, desc[UR36][R4.64] ;  /* 0x00000024049b7980 */ /* 0x000162000c101900 */
[----:B------:R-:W-:Y:S05]  /*0f40*/  BRA `(.L_x_12) ;  /* 0x0000000000247947 */ /* 0x000fea0003800000 */
.L_x_11:
[----:B------:R-:W-:Y:S02]  /*0f50*/  ULDC.64 UR4, c[0x0][0x588] ;  /* 0x0001620000047ab9 */ /* 0x000fe40000000a00 */
[----:B------:R-:W-:-:S04]  /*0f60*/  ISETP.NE.U32.AND P0, PT, RZ, UR4, PT ;  /* 0x00000004ff007c0c */ /* 0x000fc8000bf05070 */
[----:B------:R-:W-:-:S13]  /*0f70*/  ISETP.NE.AND.EX P0, PT, RZ, UR5, PT, P0 ;  /* 0x00000005ff007c0c */ /* 0x000fda000bf05300 */
[----:B------:R-:W-:Y:S05]  /*0f80*/  @!P0 BRA `(.L_x_13) ;  /* 0x00000000000c8947 */ /* 0x000fea0003800000 */
[----:B------:R-:W0:Y:S02]  /*0f90*/  LDC.64 R4, c[0x0][0x588] ;  /* 0x00016200ff047b82 */ /* 0x000e240000000a00 */
[----:B0-----:R1:W5:Y:S01]  /*0fa0*/  LDG.E R155, desc[UR36][R4.64] ;  /* 0x00000024049b7981 */ /* 0x001362000c1e1900 */
[----:B------:R-:W-:Y:S05]  /*0fb0*/  BRA `(.L_x_12) ;  /* 0x0000000000087947 */ /* 0x000fea0003800000 */
.L_x_13:
[----:B------:R-:W-:Y:S02]  /*0fc0*/  ULDC UR4, c[0x0][0x580] ;  /* 0x0001600000047ab9 */ /* 0x000fe40000000800 */
[----:B------:R-:W-:-:S07]  /*0fd0*/  IMAD.U32 R155, RZ, RZ, UR4 ;  /* 0x00000004ff9b7e24 */ /* 0x000fce000f8e00ff */
.L_x_12:
[----:B------:R-:W-:Y:S02]  /*0fe0*/  ULDC.64 UR4, c[0x0][0x5a0] ;  /* 0x0001680000047ab9 */ /* 0x000fe40000000a00 */
[----:B------:R-:W-:-:S04]  /*0ff0*/  ISETP.NE.U32.AND P0, PT, RZ, UR4, PT ;  /* 0x00000004ff007c0c */ /* 0x000fc8000bf05070 */
[----:B------:R-:W-:-:S13]  /*1000*/  ISETP.NE.AND.EX P0, PT, RZ, UR5, PT, P0 ;  /* 0x00000005ff007c0c */ /* 0x000fda000bf05300 */
[----:B------:R-:W-:Y:S05]  /*1010*/  @!P0 BRA `(.L_x_14) ;  /* 0x00000000001c8947 */ /* 0x000fea0003800000 */
[----:B01----:R-:W0:Y:S02]  /*1020*/  LDC.64 R4, c[0x0][0x5a0] ;  /* 0x00016800ff047b82 */ /* 0x003e240000000a00 */
[----:B0-----:R-:W2:Y:S02]  /*1030*/  LDG.E.64 R4, desc[UR36][R4.64] ;  /* 0x0000002404047981 */ /* 0x001ea4000c1e1b00 */
[----:B--2---:R-:W-:-:S04]  /*1040*/  ISETP.NE.U32.AND P0, PT, R4, RZ, PT ;  /* 0x000000ff0400720c */ /* 0x004fc80003f05070 */
[----:B------:R-:W-:-:S13]  /*1050*/  ISETP.NE.AND.EX P0, PT, R5, RZ, PT, P0 ;  /* 0x000000ff0500720c */ /* 0x000fda0003f05300 */
[----:B------:R-:W-:Y:S05]  /*1060*/  @!P0 BRA `(.L_x_14) ;  /* 0x0000000000088947 */ /* 0x000fea0003800000 */
[----:B------:R0:W5:Y:S01]  /*1070*/  LD.E R156, desc[UR36][R4.64] ;  /* 0x00000024049c7980 */ /* 0x000162000c101900 */
[----:B------:R-:W-:Y:S05]  /*1080*/  BRA `(.L_x_15) ;  /* 0x0000000000247947 */ /* 0x000fea0003800000 */
.L_x_14:
[----:B------:R-:W-:Y:S02]  /*1090*/  ULDC.64 UR4, c[0x0][0x590] ;  /* 0x0001640000047ab9 */ /* 0x000fe40000000a00 */
[----:B------:R-:W-:-:S04]  /*10a0*/  ISETP.NE.U32.AND P0, PT, RZ, UR4, PT ;  /* 0x00000004ff007c0c */ /* 0x000fc8000bf05070 */
[----:B------:R-:W-:-:S13]  /*10b0*/  ISETP.NE.AND.EX P0, PT, RZ, UR5, PT, P0 ;  /* 0x00000005ff007c0c */ /* 0x000fda000bf05300 */
[----:B------:R-:W-:Y:S05]  /*10c0*/  @!P0 BRA `(.L_x_16) ;  /* 0x00000000000c8947 */ /* 0x000fea0003800000 */
[----:B------:R-:W2:Y:S02]  /*10d0*/  LDC.64 R156, c[0x0][0x590] ;  /* 0x00016400ff9c7b82 */ /* 0x000ea40000000a00 */
[----:B--2---:R2:W5:Y:S01]  /*10e0*/  LDG.E R156, desc[UR36][R156.64] ;  /* 0x000000249c9c7981 */ /* 0x004562000c1e1900 */
[----:B------:R-:W-:Y:S05]  /*10f0*/  BRA `(.L_x_15) ;  /* 0x0000000000087947 */ /* 0x000fea0003800000 */
.L_x_16:
[----:B------:R-:W-:Y:S02]  /*1100*/  ULDC UR4, c[0x0][0x584] ;  /* 0x0001610000047ab9 */ /* 0x000fe40000000800 */
[----:B------:R-:W-:-:S07]  /*1110*/  IMAD.U32 R156, RZ, RZ, UR4 ;  /* 0x00000004ff9c7e24 */ /* 0x000fce000f8e00ff */
.L_x_15:
[----:B------:R-:W-:-:S13]  /*1120*/  LOP3.LUT P0, RZ, R0, 0xff, RZ, 0xc0, !PT ;  /* 0x000000ff00ff7812 */ /* 0x000fda000780c0ff */
[----:B------:R-:W-:Y:S05]  /*1130*/  @!P0 EXIT ;  /* 0x000000000000894d */ /* 0x000fea0003800000 */
[----:B------:R-:W-:Y:S01]  /*1140*/  ULDC UR4, c[0x0][0x28c] ;  /* 0x0000a30000047ab9 */ /* 0x000fe20000000800 */
[----:B------:R-:W-:Y:S01]  /*1150*/  LOP3.LUT R166, R19, 0x1, RZ, 0xfc, !PT ;  /* 0x0000000113a67812 */ /* 0x000fe200078efcff */
[----:B------:R-:W-:Y:S01]  /*1160*/  UIADD3 UR4, UR4, 0x7f, URZ ;  /* 0x0000007f04047890 */ /* 0x000fe2000fffe03f */
[----:B------:R-:W-:Y:S01]  /*1170*/  UMOV UR38, URZ ;  /* 0x0000003f00267c82 */ /* 0x000fe20008000000 */
[----:B------:R-:W-:Y:S02]  /*1180*/  UMOV UR39, URZ ;  /* 0x0000003f00277c82 */ /* 0x000fe40008000000 */
[----:B------:R-:W-:-:S04]  /*1190*/  USHF.R.S32.HI UR5, URZ, 0x1f, UR4 ;  /* 0x0000001f3f057899 */ /* 0x000fc80008011404 */
[----:B------:R-:W-:-:S04]  /*11a0*/  ULEA.HI UR5, UR5, UR4, URZ, 0x7 ;  /* 0x0000000405057291 */ /* 0x000fc8000f8f383f */
[----:B------:R-:W-:-:S12]  /*11b0*/  USHF.R.S32.HI UR40, URZ, 0x7, UR5 ;  /* 0x000000073f287899 */ /* 0x000fd80008011405 */
.L_x_288:
[----:B------:R-:W-:Y:S01]  /*11c0*/  LOP3.LUT R0, R18, 0x80, RZ, 0xc0, !PT ;  /* 0x0000008012007812 */ /* 0x000fe200078ec0ff */
[----:B---3--:R-:W3:Y:S01]  /*11d0*/  S2UR UR7, SR_CgaCtaId ;  /* 0x00000000000779c3 */ /* 0x008ee20000008800 */
[----:B------:R-:W-:Y:S02]  /*11e0*/  UMOV UR6, 0x400 ;  /* 0x0000040000067882 */ /* 0x000fe40000000000 */
[----:B------:R-:W-:-:S06]  /*11f0*/  SHF.R.U32.HI R0, RZ, 0x7, R0 ;  /* 0x00000007ff007819 */ /* 0x000fcc0000011600 */
[----:B----4-:R-:W4:Y:S01]  /*1200*/  SHFL.IDX PT, R0, R0, RZ, 0x1f ;  /* 0x00001fff00007589 */ /* 0x010f2200000e0000 */
[----:B---3--:R-:W-:Y:S01]  /*1210*/  ULEA UR6, UR7, UR6, 0x18 ;  /* 0x0000000607067291 */ /* 0x008fe2000f8ec03f */
[----:B----4-:R-:W-:-:S13]  /*1220*/  R2UR UR4, R0 ;  /* 0x00000000000472ca */ /* 0x010fda00000e0000 */
[----:B------:R-:W-:-:S04]  /*1230*/  ULEA.HI UR5, UR4, UR4, URZ, 0x1 ;  /* 0x0000000404057291 */ /* 0x000fc8000f8f083f */
[----:B------:R-:W-:-:S04]  /*1240*/  ULOP3.LUT UR5, UR5, 0x7fffe, URZ, 0xc0, !UPT ;  /* 0x0007fffe05057892 */ /* 0x000fc8000f8ec03f */
[----:B------:R-:W-:-:S03]  /*1250*/  UIADD3 UR5, UR4, -UR5, URZ ;  /* 0x8000000504057290 */ /* 0x000fc6000fffe03f */
[----:B------:R-:W-:Y:S01]  /*1260*/  ULDC UR4, c[0x0][0x28c] ;  /* 0x0000a30000047ab9 */ /* 0x000fe20000000800 */
[----:B------:R-:W-:Y:S01]  /*1270*/  ULEA UR5, UR5, UR6, 0xd ;  /* 0x0000000605057291 */ /* 0x000fe2000f8e683f */
[----:B------:R-:W-:-:S03]  /*1280*/  ISETP.LT.AND P0, PT, RZ, UR4, PT ;  /* 0x00000004ff007c0c */ /* 0x000fc6000bf01270 */
[----:B------:R-:W-:-:S04]  /*1290*/  UIADD3 UR5, UR5, 0x100, URZ ;  /* 0x0000010005057890 */ /* 0x000fc8000fffe03f */
[----:B------:R-:W-:-:S04]  /*12a0*/  USHF.R.U32.HI UR5, URZ, 0x4, UR5 ;  /* 0x000000043f057899 */ /* 0x000fc80008011605 */
[----:B------:R-:W-:Y:S02]  /*12b0*/  ULOP3.LUT UR41, UR5, 0x3fff, URZ, 0xc0, !UPT ;  /* 0x00003fff05297892 */ /* 0x000fe4000f8ec03f */
[----:B-12---:R-:W-:Y:S10]  /*12c0*/  @P0 BRA `(.L_x_17) ;  /* 0x0000000000400947 */ /* 0x006ff40003800000 */
[----:B------:R-:W-:Y:S01]  /*12d0*/  MOV R0, 0x0 ;  /* 0x0000000000007802 */ /* 0x000fe20000000f00 */
[----:B------:R-:W-:Y:S01]  /*12e0*/  ULDC.64 UR4, c[0x4][0x68] ;  /* 0x01001a0000047ab9 */ /* 0x000fe20000000a00 */
[----:B------:R-:W-:Y:S01]  /*12f0*/  ULDC.64 UR6, c[0x4][0x8] ;  /* 0x0100020000067ab9 */ /* 0x000fe20000000a00 */
[----:B01----:R-:W-:Y:S01]  /*1300*/  IMAD.U32 R4, RZ, RZ, UR4 ;  /* 0x00000004ff047e24 */ /* 0x003fe2000f8e00ff */
[----:B------:R0:W1:Y:S01]  /*1310*/  LDC.64 R14, c[0x4][R0] ;  /* 0x01000000000e7b82 */ /* 0x0000620000000a00 */
[----:B------:R-:W-:Y:S01]  /*1320*/  IMAD.U32 R5, RZ, RZ, UR5 ;  /* 0x00000005ff057e24 */ /* 0x000fe2000f8e00ff */
[----:B------:R-:W-:Y:S01]  /*1330*/  ULDC.64 UR4, c[0x4][0x70] ;  /* 0x01001c0000047ab9 */ /* 0x000fe20000000a00 */
[----:B------:R-:W-:Y:S01]  /*1340*/  MOV R10, UR6 ;  /* 0x00000006000a7c02 */ /* 0x000fe20008000f00 */
[----:B------:R-:W-:Y:S02]  /*1350*/  IMAD.U32 R6, RZ, RZ, UR4 ;  /* 0x00000004ff067e24 */ /* 0x000fe4000f8e00ff */
[----:B------:R-:W-:-:S02]  /*1360*/  IMAD.U32 R7, RZ, RZ, UR5 ;  /* 0x00000005ff077e24 */ /* 0x000fc4000f8e00ff */
[----:B------:R-:W-:Y:S02]  /*1370*/  IMAD.U32 R11, RZ, RZ, UR7 ;  /* 0x00000007ff0b7e24 */ /* 0x000fe4000f8e00ff */
[----:B------:R-:W-:Y:S02]  /*1380*/  IMAD.MOV.U32 R8, RZ, RZ, 0x1e1 ;  /* 0x000001e1ff087424 */ /* 0x000fe400078e00ff */
[----:B------:R-:W-:Y:S02]  /*1390*/  IMAD.MOV.U32 R12, RZ, RZ, 0x1 ;  /* 0x00000001ff0c7424 */ /* 0x000fe400078e00ff */
[----:B0-----:R-:W-:-:S07]  /*13a0*/  IMAD.MOV.U32 R13, RZ, RZ, RZ ;  /* 0x000000ffff0d7224 */ /* 0x001fce00078e00ff */
[----:B------:R-:W-:-:S07]  /*13b0*/  LEPC R20, `(.L_x_17) ;  /* 0x000000001014794e */ /* 0x000fce0000000000 */
[----:B-12--5:R-:W-:Y:S05]  /*13c0*/  CALL.ABS.NOINC R14 ;  /* 0x000000000e007343 */ /* 0x026fea0003c00000 */
.L_x_17:
[----:B------:R-:W-:-:S13]  /*13d0*/  ISETP.NE.AND P0, PT, R166, 0x3, PT ;  /* 0x00000003a600780c */ /* 0x000fda0003f05270 */
[----:B------:R-:W-:Y:S05]  /*13e0*/  @!P0 BRA `(.L_x_18) ;  /* 0x0000000000048947 */ /* 0x000fea0003800000 */
[----:B------:R-:W-:Y:S01]  /*13f0*/  BPT.TRAP 0x1 ;  /* 0x000000040000795c */ /* 0x000fe20000300000 */
.L_x_18:
[----:B------:R-:W3:Y:S01]  /*1400*/  S2UR UR5, SR_CgaCtaId ;  /* 0x00000000000579c3 */ /* 0x000ee20000008800 */
[----:B------:R-:W-:Y:S01]  /*1410*/  UMOV UR4, 0x400 ;  /* 0x0000040000047882 */ /* 0x000fe20000000000 */
[----:B------:R-:W-:Y:S02]  /*1420*/  IMAD.U32 R0, RZ, RZ, UR38 ;  /* 0x00000026ff007e24 */ /* 0x000fe4000f8e00ff */
[----:B------:R-:W-:-:S03]  /*1430*/  IMAD.U32 R3, RZ, RZ, UR39 ;  /* 0x00000027ff037e24 */ /* 0x000fc6000f8e00ff */
[----:B------:R-:W-:Y:S01]  /*1440*/  SHF.L.U32 R0, R0, 0x1f, RZ ;  /* 0x0000001f00007819 */ /* 0x000fe200000006ff */
[----:B---3--:R-:W-:-:S06]  /*1450*/  ULEA UR4, UR5, UR4, 0x18 ;  /* 0x0000000405047291 */ /* 0x008fcc000f8ec03f */
[----:B------:R-:W-:-:S04]  /*1460*/  IMAD.U32 R6, RZ, RZ, UR4 ;  /* 0x00000004ff067e24 */ /* 0x000fc8000f8e00ff */
[----:B------:R-:W-:-:S04]  /*1470*/  IMAD R3, R3, 0x8, R6 ;  /* 0x0000000803037824 */ /* 0x000fc800078e0206 */
[----:B------:R3:W4:Y:S01]  /*1480*/  SYNCS.PHASECHK.TRANS64.TRYWAIT P1, [R3+URZ], R0 ;  /* 0x00000000030075a7 */ /* 0x000722000802017f */
[----:B------:R-:W-:Y:S05]  /*1490*/  @!P0 BRA `(.L_x_19) ;  /* 0x0000000000048947 */ /* 0x000fea0003800000 */
[----:B------:R-:W-:Y:S01]  /*14a0*/  BPT.TRAP 0x1 ;  /* 0x000000040000795c */ /* 0x000fe20000300000 */
.L_x_19:
[----:B----4-:R-:W-:Y:S05]  /*14b0*/  @P1 BRA `(.L_x_20) ;  /* 0x0000000000081947 */ /* 0x010fea0003800000 */
[----:B------:R-:W4:Y:S02]  /*14c0*/  SYNCS.PHASECHK.TRANS64.TRYWAIT P1, [R3+URZ], R0 ;  /* 0x00000000030075a7 */ /* 0x000f24000802017f */
[----:B----4-:R-:W-:Y:S05]  /*14d0*/  @!P1 BRA `(.L_x_21) ;  /* 0x000000b4005c9947 */ /* 0x010fea0003800000 */
.L_x_20:
[----:B------:R-:W-:-:S04]  /*14e0*/  UISETP.LT.AND UP0, UPT, UR40, 0x1, UPT ;  /* 0x000000012800788c */ /* 0x000fc8000bf01270 */
[----:B------:R-:W-:-:S06]  /*14f0*/  USEL UR4, UR40, 0x1, UP0 ;  /* 0x0000000128047887 */ /* 0x000fcc0008000000 */
[----:B---34-:R-:W-:Y:S01]  /*1500*/  IMAD.U32 R0, RZ, RZ, UR4 ;  /* 0x00000004ff007e24 */ /* 0x018fe2000f8e00ff */
[----:B------:R-:W-:Y:S05]  /*1510*/  WARPSYNC.ALL ;  /* 0x0000000000007948 */ /* 0x000fea0003800000 */
[----:B------:R-:W-:-:S04]  /*1520*/  IADD3 R0, -R0, UR40, RZ ;  /* 0x0000002800007c10 */ /* 0x000fc8000fffe1ff */
[----:B------:R-:W-:Y:S02]  /*1530*/  ISETP.GE.AND P1, PT, R0, 0x1, PT ;  /* 0x000000010000780c */ /* 0x000fe40003f26270 */
[----:B------:R-:W-:Y:S01]  /*1540*/  R2UR UR4, R6 ;  /* 0x00000000060472ca */ /* 0x000fe200000e0000 */
[----:B------:R-:W-:Y:S01]  /*1550*/  WARPGROUP.ARRIVE ;  /* 0x00000000000079c5 */ /* 0x000fe20000000000 */
[----:B------:R-:W-:Y:S01]  /*1560*/  UMOV UR9, 0x40000040 ;  /* 0x4000004000097882 */ /* 0x000fe20000000000 */
[----:B------:R-:W-:Y:S01]  /*1570*/  UMOV UR11, 0x40000040 ;  /* 0x40000040000b7882 */ /* 0x000fe20000000000 */
[----:B------:R-:W-:Y:S01]  /*1580*/  UMOV UR13, 0x40000040 ;  /* 0x40000040000d7882 */ /* 0x000fe20000000000 */
[----:B------:R-:W-:-:S08]  /*1590*/  UMOV UR15, UR11 ;  /* 0x0000000b000f7c82 */ /* 0x000fd00008000000 */
[----:B------:R-:W-:-:S04]  /*15a0*/  UIADD3 UR4, UR4, 0x20100, URZ ;  /* 0x0002010004047890 */ /* 0x000fc8000fffe03f */
[----:B------:R-:W-:-:S04]  /*15b0*/  USHF.R.U32.HI UR4, URZ, 0x4, UR4 ;  /* 0x000000043f047899 */ /* 0x000fc80008011604 */
[----:B------:R-:W-:Y:S02]  /*15c0*/  ULOP3.LUT UR5, UR4, 0x3fff, URZ, 0xc0, !UPT ;  /* 0x00003fff04057892 */ /* 0x000fe4000f8ec03f */
[----:B------:R-:W-:Y:S02]  /*15d0*/  ULOP3.LUT UR4, UR41, 0x10000, URZ, 0xfc, !UPT ;  /* 0x0001000029047892 */ /* 0x000fe4000f8efc3f */
[----:B------:R-:W-:Y:S02]  /*15e0*/  ULOP3.LUT UR5, UR5, 0x10000, URZ, 0xfc, !UPT ;  /* 0x0001000005057892 */ /* 0x000fe4000f8efc3f */
[----:B------:R-:W-:Y:S02]  /*15f0*/  ULEA UR8, UR39, UR4, 0xc ;  /* 0x0000000427087291 */ /* 0x000fe4000f8e603f */
[----:B------:R-:W-:Y:S02]  /*1600*/  ULEA UR6, UR39, UR5, 0xb ;  /* 0x0000000527067291 */ /* 0x000fe4000f8e583f */
[----:B------:R-:W-:-:S05]  /*1610*/  UIADD3 UR12, UR8, 0x400, URZ ;  /* 0x00000400080c7890 */ /* 0x000fca000fffe03f */
[----:B------:R-:W-:Y:S02]  /*1620*/  UMOV UR10, UR6 ;  /* 0x00000006000a7c82 */ /* 0x000fe40008000000 */
[----:B------:R-:W-:Y:S01]  /*1630*/  HGMMA.64x128x16.F32.BF16 R88, gdesc[UR8], RZ, !UPT, gsb0 ;  /* 0x01e00000085879f0 */ /* 0x000fe2000c0018ff */
[----:B------:R-:W-:Y:S02]  /*1640*/  UMOV UR14, UR10 ;  /* 0x0000000a000e7c82 */ /* 0x000fe40008000000 */
[----:B------:R-:W-:Y:S02]  /*1650*/  WARPGROUP.DEPBAR.LE gsb0, 0x0 ;  /* 0x00008000000079c5 */ /* 0x000fe40000010000 */
[----:B------:R-:W-:-:S07]  /*1660*/  WARPGROUP.ARRIVE ;  /* 0x00000000000079c5 */ /* 0x000fce0000000000 */
[----:B------:R-:W-:Y:S01]  /*1670*/  HGMMA.64x128x16.F32.BF16 R24, gdesc[UR12], RZ, !UPT, gsb0 ;  /* 0x01e000000c1879f0 */ /* 0x000fe2000c0018ff */
[----:B------:R-:W-:Y:S02]  /*1680*/  UIADD3 UR12, UR8, 0x2, URZ ;  /* 0x00000002080c7890 */ /* 0x000fe4000fffe03f */
[----:B------:R-:W-:Y:S01]  /*1690*/  UIADD3 UR14, UR6, 0x2, URZ ;  /* 0x00000002060e7890 */ /* 0x000fe2000fffe03f */
[----:B------:R-:W-:Y:S01]  /*16a0*/  UMOV UR13, 0x40000040 ;  /* 0x40000040000d7882 */ /* 0x000fe20000000000 */
[----:B------:R-:W-:Y:S01]  /*16b0*/  UMOV UR15, 0x40000040 ;  /* 0x40000040000f7882 */ /* 0x000fe20000000000 */
[----:B------:R-:W-:Y:S02]  /*16c0*/  WARPGROUP.DEPBAR.LE gsb0, 0x0 ;  /* 0x00008000000079c5 */ /* 0x000fe40000010000 */
[----:B------:R-:W-:-:S06]  /*16d0*/  WARPGROUP.ARRIVE ;  /* 0x00000000000079c5 */ /* 0x000fcc0000000000 */
[----:B------:R-:W-:Y:S01]  /*16e0*/  HGMMA.64x128x16.F32.BF16 R88, gdesc[UR12], R88, gsb0 ;  /* 0x01e000000c5879f0 */ /* 0x000fe20008001858 */
[----:B------:R-:W-:Y:S01]  /*16f0*/  UIADD3 UR12, UR8, 0x402, URZ ;  /* 0x00000402080c7890 */ /* 0x000fe2000fffe03f */
[----:B------:R-:W-:Y:S01]  /*1700*/  UMOV UR13, 0x40000040 ;  /* 0x40000040000d7882 */ /* 0x000fe20000000000 */
[----:B------:R-:W-:Y:S02]  /*1710*/  WARPGROUP.DEPBAR.LE gsb0, 0x0 ;  /* 0x00008000000079c5 */ /* 0x000fe40000010000 */
[----:B------:R-:W-:-:S07]  /*1720*/  WARPGROUP.ARRIVE ;  /* 0x00000000000079c5 */ /* 0x000fce0000000000 */
[----:B------:R-:W-:Y:S01]  /*1730*/  HGMMA.64x128x16.F32.BF16 R24, gdesc[UR12], R24, gsb0 ;  /* 0x01e000000c1879f0 */ /* 0x000fe20008001818 */
        /* <DEDUP_REMOVED lines=71> */
[----:B------:R-:W-:Y:S03]  /*1bb0*/  HGMMA.64x128x16.F32.BF16 R24, gdesc[UR12], R24, gsb0 ;  /* 0x01e000000c1879f0 */ /* 0x000fe60008001818 */
[----:B------:R-:W-:Y:S02]  /*1bc0*/  WARPGROUP.DEPBAR.LE gsb0, 0x0 ;  /* 0x00008000000079c5 */ /* 0x000fe40000010000 */
[----:B------:R-:W-:Y:S05]  /*1bd0*/  @!P1 BRA `(.L_x_22) ;  /* 0x0000000800349947 */ /* 0x000fea0003800000 */
[----:B------:R-:W-:Y:S02]  /*1be0*/  UIADD3 UR6, UR39, 0x1, URZ ;  /* 0x0000000127067890 */ /* 0x000fe4000fffe03f */
[----:B------:R-:W-:Y:S02]  /*1bf0*/  IMAD.U32 R3, RZ, RZ, UR39 ;  /* 0x00000027ff037e24 */ /* 0x000fe4000f8e00ff */
[----:B------:R-:W-:-:S04]  /*1c00*/  UISETP.NE.AND UP0, UPT, UR6, 0x2, UPT ;  /* 0x000000020600788c */ /* 0x000fc8000bf05270 */
[----:B------:R-:W-:Y:S02]  /*1c10*/  USEL UR7, URZ, 0x1, UP0 ;  /* 0x000000013f077887 */ /* 0x000fe40008000000 */
[----:B------:R-:W-:Y:S02]  /*1c20*/  USEL UR6, UR6, URZ, UP0 ;  /* 0x0000003f06067287 */ /* 0x000fe40008000000 */
[----:B------:R-:W-:-:S06]  /*1c30*/  ULOP3.LUT UR7, UR38, UR7, URZ, 0x3c, !UPT ;  /* 0x0000000726077292 */ /* 0x000fcc000f8e3c3f */
[----:B------:R-:W-:-:S07]  /*1c40*/  MOV R7, UR7 ;  /* 0x0000000700077c02 */ /* 0x000fce0008000f00 */
.L_x_29:
[----:B------:R-:W-:Y:S05]  /*1c50*/  @!P0 BRA `(.L_x_23) ;  /* 0x0000000000048947 */ /* 0x000fea0003800000 */
[----:B------:R-:W-:Y:S01]  /*1c60*/  BPT.TRAP 0x1 ;  /* 0x000000040000795c */ /* 0x000fe20000300000 */
.L_x_23:
[----:B------:R-:W3:Y:S01]  /*1c70*/  S2UR UR8, SR_CgaCtaId ;  /* 0x00000000000879c3 */ /* 0x000ee20000008800 */
[----:B------:R-:W-:Y:S01]  /*1c80*/  UMOV UR7, 0x400 ;  /* 0x0000040000077882 */ /* 0x000fe20000000000 */
[----:B01----:R-:W-:Y:S01]  /*1c90*/  IMAD.U32 R5, RZ, RZ, UR6 ;  /* 0x00000006ff057e24 */ /* 0x003fe2000f8e00ff */
[----:B------:R-:W-:Y:S01]  /*1ca0*/  SHF.L.U32 R4, R7, 0x1f, RZ ;  /* 0x0000001f07047819 */ /* 0x000fe200000006ff */
[----:B---3--:R-:W-:-:S06]  /*1cb0*/  ULEA UR7, UR8, UR7, 0x18 ;  /* 0x0000000708077291 */ /* 0x008fcc000f8ec03f */
[----:B------:R-:W-:-:S04]  /*1cc0*/  IMAD.U32 R6, RZ, RZ, UR7 ;  /* 0x00000007ff067e24 */ /* 0x000fc8000f8e00ff */
[----:B------:R-:W-:-:S04]  /*1cd0*/  IMAD R5, R5, 0x8, R6 ;  /* 0x0000000805057824 */ /* 0x000fc800078e0206 */
[----:B------:R0:W1:Y:S01]  /*1ce0*/  SYNCS.PHASECHK.TRANS64.TRYWAIT P1, [R5+URZ], R4 ;  /* 0x00000004050075a7 */ /* 0x000062000802017f */
[----:B------:R-:W-:Y:S05]  /*1cf0*/  @!P0 BRA `(.L_x_24) ;  /* 0x0000000000048947 */ /* 0x000fea0003800000 */
[----:B------:R-:W-:Y:S01]  /*1d00*/  BPT.TRAP 0x1 ;  /* 0x000000040000795c */ /* 0x000fe20000300000 */
.L_x_24:
[----:B-1----:R-:W-:Y:S05]  /*1d10*/  @P1 BRA `(.L_x_25) ;  /* 0x0000000000081947 */ /* 0x002fea0003800000 */
[----:B------:R-:W1:Y:S02]  /*1d20*/  SYNCS.PHASECHK.TRANS64.TRYWAIT P1, [R5+URZ], R4 ;  /* 0x00000004050075a7 */ /* 0x000e64000802017f */
[----:B-1----:R-:W-:Y:S05]  /*1d30*/  @!P1 BRA `(.L_x_26) ;  /* 0x000000ac00589947 */ /* 0x002fea0003800000 */
.L_x_25:
[----:B------:R-:W-:Y:S01]  /*1d40*/  ULEA UR10, UR6, UR4, 0xc ;  /* 0x00000004060a7291 */ /* 0x000fe2000f8e603f */
[----:B------:R-:W-:Y:S01]  /*1d50*/  WARPGROUP.ARRIVE ;  /* 0x00000000000079c5 */ /* 0x000fe20000000000 */
[----:B------:R-:W-:Y:S01]  /*1d60*/  ULEA UR8, UR6, UR5, 0xb ;  /* 0x0000000506087291 */ /* 0x000fe2000f8e583f */
[----:B------:R-:W-:Y:S01]  /*1d70*/  UMOV UR13, 0x40000040 ;  /* 0x40000040000d7882 */ /* 0x000fe20000000000 */
[----:B------:R-:W-:-:S03]  /*1d80*/  UMOV UR15, 0x40000040 ;  /* 0x40000040000f7882 */ /* 0x000fc60000000000 */
[----:B------:R-:W-:Y:S02]  /*1d90*/  UMOV UR12, UR10 ;  /* 0x0000000a000c7c82 */ /* 0x000fe40008000000 */
[----:B------:R-:W-:Y:S02]  /*1da0*/  UMOV UR14, UR8 ;  /* 0x00000008000e7c82 */ /* 0x000fe40008000000 */
        /* <DEDUP_REMOVED lines=92> */
[----:B------:R-:W-:Y:S01]  /*2370*/  BPT.TRAP 0x1 ;  /* 0x000000040000795c */ /* 0x000fe20000300000 */
.L_x_27:
[----:B------:R-:W-:-:S13]  /*2380*/  ISETP.NE.AND P1, PT, R22, RZ, PT ;  /* 0x000000ff1600720c */ /* 0x000fda0003f25270 */
[----:B01----:R-:W-:-:S04]  /*2390*/  @P1 IMAD R4, R3, 0x8, R6 ;  /* 0x0000000803041824 */ /* 0x003fc800078e0206 */
[----:B------:R-:W-:-:S05]  /*23a0*/  @P1 VIADD R5, R4, 0x10 ;  /* 0x0000001004051836 */ /* 0x000fca0000000000 */
[----:B------:R-:W-:-:S04]  /*23b0*/  @P1 PRMT R5, R152, 0x654, R5 ;  /* 0x0000065498051816 */ /* 0x000fc80000000005 */
[----:B------:R0:W-:Y:S01]  /*23c0*/  @P1 SYNCS.ARRIVE.TRANS64.RED.A1T0 RZ, [R5+URZ], RZ ;  /* 0x000000ff05ff19a7 */ /* 0x0001e2000810043f */
[----:B------:R-:W-:-:S13]  /*23d0*/  ISETP.GT.U32.AND P1, PT, R19, 0x1, PT ;  /* 0x000000011300780c */ /* 0x000fda0003f24070 */
[----:B0-----:R-:W-:Y:S05]  /*23e0*/  @P1 BRA `(.L_x_28) ;  /* 0x0000000000041947 */ /* 0x001fea0003800000 */
[----:B------:R-:W-:Y:S01]  /*23f0*/  BPT.TRAP 0x1 ;  /* 0x000000040000795c */ /* 0x000fe20000300000 */
.L_x_28:
[----:B------:R-:W-:Y:S01]  /*2400*/  UIADD3 UR6, UR6, 0x1, URZ ;  /* 0x0000000106067890 */ /* 0x000fe2000fffe03f */
[C---:B------:R-:W-:Y:S01]  /*2410*/  ISETP.GT.AND P2, PT, R0.reuse, 0x1, PT ;  /* 0x000000010000780c */ /* 0x040fe20003f44270 */
[----:B------:R-:W-:Y:S02]  /*2420*/  VIADD R3, R3, 0x1 ;  /* 0x0000000103037836 */ /* 0x000fe40000000000 */
[----:B------:R-:W-:Y:S01]  /*2430*/  UISETP.NE.AND UP0, UPT, UR6, 0x2, UPT ;  /* 0x000000020600788c */ /* 0x000fe2000bf05270 */
[----:B------:R-:W-:Y:S02]  /*2440*/  VIADD R0, R0, 0xffffffff ;  /* 0xffffffff00007836 */ /* 0x000fe40000000000 */
[C---:B------:R-:W-:Y:S01]  /*2450*/  ISETP.NE.AND P1, PT, R3.reuse, 0x2, PT ;  /* 0x000000020300780c */ /* 0x040fe20003f25270 */
[----:B------:R-:W-:Y:S02]  /*2460*/  USEL UR7, URZ, 0x1, UP0 ;  /* 0x000000013f077887 */ /* 0x000fe40008000000 */
[----:B------:R-:W-:Y:S01]  /*2470*/  USEL UR6, UR6, URZ, UP0 ;  /* 0x0000003f06067287 */ /* 0x000fe20008000000 */
[----:B------:R-:W-:-:S03]  /*2480*/  SEL R3, R3, RZ, P1 ;  /* 0x000000ff03037207 */ /* 0x000fc60000800000 */
[----:B------:R-:W-:Y:S01]  /*2490*/  LOP3.LUT R7, R7, UR7, RZ, 0x3c, !PT ;  /* 0x0000000707077c12 */ /* 0x000fe2000f8e3cff */
[----:B------:R-:W-:Y:S07]  /*24a0*/  @P2 BRA `(.L_x_29) ;  /* 0xfffffff400e82947 */ /* 0x000fee000383ffff */
.L_x_22:
[----:B------:R-:W3:Y:S02]  /*24b0*/  LDC R0, c[0x0][0x28c] ;  /* 0x0000a300ff007b82 */ /* 0x000ee40000000800 */
[----:B---3--:R-:W-:-:S13]  /*24c0*/  ISETP.GE.AND P1, PT, R0, 0x1, PT ;  /* 0x000000010000780c */ /* 0x008fda0003f26270 */
[----:B------:R-:W-:Y:S05]  /*24d0*/  @!P1 BRA `(.L_x_30) ;  /* 0x0000000000409947 */ /* 0x000fea0003800000 */
[----:B------:R-:W-:Y:S05]  /*24e0*/  @!P0 BRA `(.L_x_31) ;  /* 0x0000000000048947 */ /* 0x000fea0003800000 */
[----:B------:R-:W-:Y:S01]  /*24f0*/  BPT.TRAP 0x1 ;  /* 0x000000040000795c */ /* 0x000fe20000300000 */
.L_x_31:
[----:B------:R-:W-:Y:S01]  /*2500*/  ISETP.NE.AND P0, PT, R22, RZ, PT ;  /* 0x000000ff1600720c */ /* 0x000fe20003f05270 */
[----:B------:R-:W-:-:S12]  /*2510*/  UISETP.LT.AND UP1, UPT, UR40, 0x1, UPT ;  /* 0x000000012800788c */ /* 0x000fd8000bf21270 */
[----:B------:R-:W-:-:S05]  /*2520*/  VOTEU.ANY UP0, P0 ;  /* 0x00000000003f7886 */ /* 0x000fca0000000100 */
[----:B------:R-:W-:-:S04]  /*2530*/  @UP0 USEL UR4, UR40, 0x1, UP1 ;  /* 0x0000000128040887 */ /* 0x000fc80008800000 */
[----:B------:R-:W-:-:S06]  /*2540*/  @UP0 UIADD3 UR4, UR39, UR40, -UR4 ;  /* 0x0000002827040290 */ /* 0x000fcc000fffe804 */
[----:B------:R-:W-:-:S04]  /*2550*/  IMAD.U32 R0, RZ, RZ, UR4 ;  /* 0x00000004ff007e24 */ /* 0x000fc8000f8e00ff */
[----:B------:R-:W-:-:S05]  /*2560*/  @P0 IMAD.SHL.U32 R0, R0, 0x8, RZ ;  /* 0x0000000800000824 */ /* 0x000fca00078e00ff */
[----:B------:R-:W-:-:S04]  /*2570*/  @P0 LOP3.LUT R0, R0, 0x8, RZ, 0xc0, !PT ;  /* 0x0000000800000812 */ /* 0x000fc800078ec0ff */
[----:B------:R-:W-:-:S04]  /*2580*/  @P0 IADD3 R3, R6, 0x10, R0 ;  /* 0x0000001006030810 */ /* 0x000fc80007ffe000 */
[----:B------:R-:W-:-:S04]  /*2590*/  @P0 PRMT R3, R152, 0x654, R3 ;  /* 0x0000065498030816 */ /* 0x000fc80000000003 */
[----:B------:R3:W-:Y:S01]  /*25a0*/  @P0 SYNCS.ARRIVE.TRANS64.RED.A1T0 RZ, [R3+URZ], RZ ;  /* 0x000000ff03ff09a7 */ /* 0x0007e2000810043f */
[----:B------:R-:W-:-:S13]  /*25b0*/  ISETP.GT.U32.AND P0, PT, R19, 0x1, PT ;  /* 0x000000011300780c */ /* 0x000fda0003f04070 */
[----:B---3--:R-:W-:Y:S05]  /*25c0*/  @P0 BRA `(.L_x_30) ;  /* 0x0000000000040947 */ /* 0x008fea0003800000 */
[----:B------:R-:W-:Y:S01]  /*25d0*/  BPT.TRAP 0x1 ;  /* 0x000000040000795c */ /* 0x000fe20000300000 */
.L_x_30:
[----:B------:R-:W3:Y:S01]  /*25e0*/  LDC R6, c[0x0][0x288] ;  /* 0x0000a200ff067b82 */ /* 0x000ee20000000800 */
[--C-:B------:R-:W-:Y:S01]  /*25f0*/  SHF.R.U32.HI R0, RZ, 0x2, R18.reuse ;  /* 0x00000002ff007819 */ /* 0x100fe20000011612 */
[----:B------:R-:W-:Y:S01]  /*2600*/  UIADD3 UR39, UR40, UR39, URZ ;  /* 0x0000002728277290 */ /* 0x000fe2000fffe03f */
[----:B01----:R-:W-:Y:S01]  /*2610*/  SHF.R.U32.HI R5, RZ, 0x7, R18 ;  /* 0x00000007ff057819 */ /* 0x003fe20000011612 */
[----:B------:R-:W-:Y:S01]  /*2620*/  ULDC UR8, c[0x0][0x284] ;  /* 0x0000a10000087ab9 */ /* 0x000fe20000000800 */
[----:B------:R-:W-:Y:S01]  /*2630*/  LOP3.LUT R3, R0, 0x7, RZ, 0xc0, !PT ;  /* 0x0000000700037812 */ /* 0x000fe200078ec0ff */
[----:B------:R-:W-:Y:S01]  /*2640*/  USHF.R.U32.HI UR4, URZ, 0x1, UR39 ;  /* 0x000000013f047899 */ /* 0x000fe20008011627 */
[----:B------:R-:W-:Y:S01]  /*2650*/  LOP3.LUT R4, R18, 0x60, RZ, 0xc0, !PT ;  /* 0x0000006012047812 */ /* 0x000fe200078ec0ff */
[----:B------:R-:W-:Y:S01]  /*2660*/  UISETP.GT.U32.AND UP1, UPT, UR39, 0x1, UPT ;  /* 0x000000012700788c */ /* 0x000fe2000bf24070 */
[----:B------:R-:W-:Y:S01]  /*2670*/  LOP3.LUT R0, R5, 0x1, RZ, 0xc0, !PT ;  /* 0x0000000105007812 */ /* 0x000fe200078ec0ff */
[----:B------:R-:W-:Y:S01]  /*2680*/  ULOP3.LUT UR4, UR4, 0x1, URZ, 0xc0, !UPT ;  /* 0x0000000104047892 */ /* 0x000fe2000f8ec03f */
[----:B------:R-:W-:Y:S01]  /*2690*/  SHF.R.U32.HI R10, RZ, 0x1, R4 ;  /* 0x00000001ff0a7819 */ /* 0x000fe20000011604 */
[----:B------:R-:W-:Y:S01]  /*26a0*/  ULDC.64 UR6, c[0x0][0x5d0] ;  /* 0x0001740000067ab9 */ /* 0x000fe20000000a00 */
[----:B------:R-:W-:Y:S01]  /*26b0*/  SHF.L.U32 R13, R154, 0x7, RZ ;  /* 0x000000079a0d7819 */ /* 0x000fe200000006ff */
[----:B------:R-:W-:Y:S01]  /*26c0*/  IMAD.SHL.U32 R4, R0, 0x40, RZ ;  /* 0x0000004000047824 */ /* 0x000fe200078e00ff */
[----:B------:R-:W-:Y:S01]  /*26d0*/  IADD3 R5, RZ, -R10, -R3 ;  /* 0x8000000aff057210 */ /* 0x000fe20007ffe803 */
[----:B------:R-:W-:Y:S01]  /*26e0*/  UISETP.NE.U32.AND UP0, UPT, UR4, 0x1, UPT ;  /* 0x000000010400788c */ /* 0x000fe2000bf05070 */
[----:B------:R-:W-:Y:S01]  /*26f0*/  SHF.R.S32.HI R21, RZ, 0x1f, R23 ;  /* 0x0000001fff157819 */ /* 0x000fe20000011417 */
[----:B------:R-:W-:Y:S01]  /*2700*/  UISETP.LT.U32.AND UP1, UPT, UR40, 0x2, UP1 ;  /* 0x000000022800788c */ /* 0x000fe20008f21070 */
[----:B--2---:R-:W-:Y:S01]  /*2710*/  LOP3.LUT R157, R4, 0x40, R3, 0xe2, !PT ;  /* 0x00000040049d7812 */ /* 0x004fe200078ee203 */
[----:B------:R-:W-:Y:S01]  /*2720*/  UISETP.GT.U32.AND UP0, UPT, UR40, 0x1, !UP0 ;  /* 0x000000012800788c */ /* 0x000fe2000c704070 */
[----:B------:R-:W-:Y:S01]  /*2730*/  LOP3.LUT R3, R18, 0x3, RZ, 0xc0, !PT ;  /* 0x0000000312037812 */ /* 0x000fe200078ec0ff */
[----:B------:R-:W-:Y:S01]  /*2740*/  IMAD R4, R21, UR6, RZ ;  /* 0x0000000615047c24 */ /* 0x000fe2000f8e02ff */
[----:B------:R-:W-:Y:S01]  /*2750*/  USEL UR5, URZ, 0x1, !UP1 ;  /* 0x000000013f057887 */ /* 0x000fe2000c800000 */
[----:B---3--:R-:W-:Y:S01]  /*2760*/  ISETP.GE.AND P0, PT, R13, R6, PT ;  /* 0x000000060d00720c */ /* 0x008fe20003f06270 */
[----:B------:R-:W-:Y:S01]  /*2770*/  IMAD R0, R0, -0x40, R5 ;  /* 0xffffffc000007824 */ /* 0x000fe200078e0205 */
[----:B------:R-:W-:Y:S01]  /*2780*/  USEL UR4, URZ, 0x1, !UP0 ;  /* 0x000000013f047887 */ /* 0x000fe2000c000000 */
[----:B------:R-:W-:Y:S01]  /*2790*/  IMAD R12, R3, -0x2, R6 ;  /* 0xfffffffe030c7824 */ /* 0x000fe200078e0206 */
[----:B------:R-:W-:Y:S01]  /*27a0*/  ULOP3.LUT UR39, UR39, 0x1, URZ, 0xc0, !UPT ;  /* 0x0000000127277892 */ /* 0x000fe2000f8ec03f */
[----:B------:R-:W-:Y:S01]  /*27b0*/  IMAD.SHL.U32 R3, R153, 0x100, RZ ;  /* 0x0000010099037824 */ /* 0x000fe200078e00ff */
[----:B------:R-:W-:Y:S01]  /*27c0*/  ULOP3.LUT UR38, UR4, UR38, UR5, 0x96, !UPT ;  /* 0x0000002604267292 */ /* 0x000fe2000f8e9605 */
[----:B------:R-:W-:-:S02]  /*27d0*/  IMAD.SHL.U32 R6, R18, 0x2, RZ ;  /* 0x0000000212067824 */ /* 0x000fc400078e00ff */
[----:B------:R-:W-:Y:S01]  /*27e0*/  IMAD.WIDE R8, R153, 0x100, RZ ;  /* 0x0000010099087825 */ /* 0x000fe200078e02ff */
[----:B------:R-:W-:Y:S02]  /*27f0*/  ISETP.GE.OR P0, PT, R3, UR8, P0 ;  /* 0x0000000803007c0c */ /* 0x000fe40008706670 */
[----:B------:R-:W-:Y:S01]  /*2800*/  LOP3.LUT R6, R13, 0x6, R6, 0xf8, !PT ;  /* 0x000000060d067812 */ /* 0x000fe200078ef806 */
[----:B------:R-:W-:Y:S01]  /*2810*/  IMAD R11, R23, UR7, R4 ;  /* 0x00000007170b7c24 */ /* 0x000fe2000f8e0204 */
[----:B------:R-:W-:Y:S01]  /*2820*/  IADD3 R3, -R3, UR8, R0 ;  /* 0x0000000803037c10 */ /* 0x000fe2000fffe100 */
[----:B------:R-:W-:Y:S01]  /*2830*/  IMAD.IADD R0, R12, 0x1, -R13 ;  /* 0x000000010c007824 */ /* 0x000fe200078e0a0d */
[----:B------:R-:W-:Y:S01]  /*2840*/  SHF.R.S32.HI R7, RZ, 0x1f, R6 ;  /* 0x0000001fff077819 */ /* 0x000fe20000011406 */
[----:B------:R-:W-:Y:S01]  /*2850*/  IMAD.MOV.U32 R153, RZ, RZ, -0x1 ;  /* 0xffffffffff997424 */ /* 0x000fe200078e00ff */
[----:B------:R-:W-:Y:S01]  /*2860*/  LOP3.LUT R157, R8, R157, R10, 0xfe, !PT ;  /* 0x0000009d089d7212 */ /* 0x000fe200078efe0a */
[----:B------:R-:W-:-:S04]  /*2870*/  IMAD.WIDE.U32 R4, R23, UR6, R6 ;  /* 0x0000000617047c25 */ /* 0x000fc8000f8e0006 */
[----:B------:R-:W-:Y:S02]  /*2880*/  IMAD.IADD R11, R5, 0x1, R11 ;  /* 0x00000001050b7824 */ /* 0x000fe400078e020b */
[----:B------:R-:W-:Y:S01]  /*2890*/  IMAD.MOV.U32 R10, RZ, RZ, R4 ;  /* 0x000000ffff0a7224 */ /* 0x000fe200078e0004 */
[----:B------:R-:W-:Y:S06]  /*28a0*/  @P0 BRA `(.L_x_32) ;  /* 0x0000008400680947 */ /* 0x000fec0003800000 */
[----:B------:R-:W0:Y:S01]  /*28b0*/  LDC.64 R4, c[0x0][0x5c8] ;  /* 0x00017200ff047b82 */ /* 0x000e220000000a00 */
[----:B-----5:R-:W-:Y:S01]  /*28c0*/  FSETP.NEU.AND P0, PT, R156, RZ, PT ;  /* 0x000000ff9c00720b */ /* 0x020fe20003f0d000 */
[----:B------:R-:W-:Y:S01]  /*28d0*/  BSSY B0, `(.L_x_32) ;  /* 0x0000857000007945 */ /* 0x000fe20003800000 */
[----:B------:R-:W-:-:S04]  /*28e0*/  ISETP.GT.AND P3, PT, R3, RZ, PT ;  /* 0x000000ff0300720c */ /* 0x000fc80003f64270 */
[----:B------:R-:W-:Y:S01]  /*28f0*/  ISETP.GT.AND P1, PT, R0, RZ, P3 ;  /* 0x000000ff0000720c */ /* 0x000fe20001f24270 */
[-C--:B0-----:R-:W-:Y:S02]  /*2900*/  IMAD R12, R9, R4.reuse, RZ ;  /* 0x00000004090c7224 */ /* 0x081fe400078e02ff */
[----:B------:R-:W-:-:S04]  /*2910*/  IMAD.WIDE.U32 R168, R157, R4, R10 ;  /* 0x000000049da87225 */ /* 0x000fc800078e000a */
[----:B------:R-:W-:-:S04]  /*2920*/  IMAD R11, R157, R5, R12 ;  /* 0x000000059d0b7224 */ /* 0x000fc800078e020c */
[----:B------:R-:W-:Y:S01]  /*2930*/  IMAD.IADD R167, R169, 0x1, R11 ;  /* 0x00000001a9a77824 */ /* 0x000fe200078e020b */
[----:B------:R-:W-:Y:S06]  /*2940*/  @!P0 BRA `(.L_x_33) ;  /* 0x0000006000088947 */ /* 0x000fec0003800000 */
[----:B------:R-:W0:Y:S01]  /*2950*/  LDC.64 R12, c[0x0][0x5b8] ;  /* 0x00016e00ff0c7b82 */ /* 0x000e220000000a00 */
[----:B------:R-:W-:-:S07]  /*2960*/  ULDC.64 UR4, c[0x0][0x5c0] ;  /* 0x0001700000047ab9 */ /* 0x000fce0000000a00 */
[----:B------:R-:W1:Y:S08]  /*2970*/  LDC.64 R14, c[0x0][0x5b0] ;  /* 0x00016c00ff0e7b82 */ /* 0x000e700000000a00 */
[----:B------:R-:W2:Y:S01]  /*2980*/  LDC.64 R10, c[0x0][0x5a8] ;  /* 0x00016a00ff0a7b82 */ /* 0x000ea20000000a00 */
[----:B0-----:R-:W-:-:S04]  /*2990*/  IMAD R20, R21, R12, RZ ;  /* 0x0000000c15147224 */ /* 0x001fc800078e02ff */
[C---:B------:R-:W-:Y:S02]  /*29a0*/  IMAD R13, R23.reuse, R13, R20 ;  /* 0x0000000d170d7224 */ /* 0x040fe400078e0214 */
[----:B------:R-:W-:-:S04]  /*29b0*/  IMAD.WIDE.U32 R20, R23, R12, R6 ;  /* 0x0000000c17147225 */ /* 0x000fc800078e0006 */
[-C--:B-1----:R-:W-:Y:S02]  /*29c0*/  IMAD R154, R9, R14.reuse, RZ ;  /* 0x0000000e099a7224 */ /* 0x082fe400078e02ff */
[----:B------:R-:W-:Y:S02]  /*29d0*/  IMAD.IADD R159, R21, 0x1, R13 ;  /* 0x00000001159f7824 */ /* 0x000fe400078e020d */
[----:B------:R-:W-:Y:S02]  /*29e0*/  IMAD.MOV.U32 R158, RZ, RZ, R20 ;  /* 0x000000ffff9e7224 */ /* 0x000fe400078e0014 */
[C---:B------:R-:W-:Y:S02]  /*29f0*/  IMAD R169, R157.reuse, R15, R154 ;  /* 0x0000000f9da97224 */ /* 0x040fe400078e029a */
[----:B------:R-:W-:-:S04]  /*2a00*/  IMAD.WIDE.U32 R160, R157, R14, R158 ;  /* 0x0000000e9da07225 */ /* 0x000fc800078e009e */
[----:B------:R-:W-:Y:S01]  /*2a10*/  IMAD.IADD R154, R161, 0x1, R169 ;  /* 0x00000001a19a7824 */ /* 0x000fe200078e02a9 */
[----:B--2---:R-:W-:-:S04]  /*2a20*/  LEA R162, P0, R160, R10, 0x1 ;  /* 0x0000000aa0a27211 */ /* 0x004fc800078008ff */
[----:B------:R-:W-:-:S05]  /*2a30*/  LEA.HI.X R163, R160, R11, R154, 0x1, P0 ;  /* 0x0000000ba0a37211 */ /* 0x000fca00000f0c9a */
[----:B------:R-:W2:Y:S01]  /*2a40*/  @P1 LDG.E.LTC128B.U16 R154, desc[UR36][R162.64] ;  /* 0x00000024a29a1981 */ /* 0x000ea2000c1e1520 */
[----:B------:R-:W-:Y:S01]  /*2a50*/  IMAD.WIDE.U32 R164, R157, R14, R6 ;  /* 0x0000000e9da47225 */ /* 0x000fe200078e0006 */
[----:B------:R-:W-:Y:S01]  /*2a60*/  ISETP.GT.AND P2, PT, R0, 0x1, P3 ;  /* 0x000000010000780c */ /* 0x000fe20001f44270 */
[----:B------:R-:W-:Y:S01]  /*2a70*/  BSSY B1, `(.L_x_34) ;  /* 0x0000012000017945 */ /* 0x000fe20003800000 */
[----:B------:R-:W-:Y:S01]  /*2a80*/  LEA R160, P0, R168, UR4, 0x1 ;  /* 0x00000004a8a07c11 */ /* 0x000fe2000f8008ff */
[----:B------:R-:W-:Y:S02]  /*2a90*/  IMAD.IADD R165, R169, 0x1, R165 ;  /* 0x00000001a9a57824 */ /* 0x000fe400078e02a5 */
[----:B------:R-:W-:Y:S01]  /*2aa0*/  IMAD.WIDE.U32 R164, R23, R12, R164 ;  /* 0x0000000c17a47225 */ /* 0x000fe200078e00a4 */
[----:B--2---:R-:W-:-:S05]  /*2ab0*/  SHF.L.U32 R161, R154, 0x10, RZ ;  /* 0x000000109aa17819 */ /* 0x004fca00000006ff */
[----:B------:R-:W-:-:S04]  /*2ac0*/  FMUL R161, R161, R156 ;  /* 0x0000009ca1a17220 */ /* 0x000fc80000400000 */
[----:B------:R-:W-:Y:S01]  /*2ad0*/  FFMA R161, R88, R155, R161 ;  /* 0x0000009b58a17223 */ /* 0x000fe200000000a1 */
[----:B------:R-:W-:-:S04]  /*2ae0*/  IMAD.IADD R88, R13, 0x1, R165 ;  /* 0x000000010d587824 */ /* 0x000fc800078e02a5 */
[----:B------:R-:W-:Y:S02]  /*2af0*/  F2FP.BF16.F32.PACK_AB R163, RZ, R161 ;  /* 0x000000a1ffa3723e */ /* 0x000fe400000010ff */
[----:B------:R-:W-:Y:S02]  /*2b00*/  LEA.HI.X R161, R168, UR5, R167, 0x1, P0 ;  /* 0x00000005a8a17c11 */ /* 0x000fe400080f0ca7 */
[----:B------:R-:W-:Y:S02]  /*2b10*/  PRMT R165, R163, 0x7610, R165 ;  /* 0x00007610a3a57816 */ /* 0x000fe400000000a5 */
[----:B------:R-:W-:-:S03]  /*2b20*/  LEA R162, P0, R164, R10, 0x1 ;  /* 0x0000000aa4a27211 */ /* 0x000fc600078008ff */
[----:B------:R0:W-:Y:S01]  /*2b30*/  @P1 STG.E.U16 desc[UR36][R160.64], R165 ;  /* 0x000000a5a0001986 */ /* 0x0001e2000c101524 */
[----:B------:R-:W-:Y:S01]  /*2b40*/  LEA.HI.X R163, R164, R11, R88, 0x1, P0 ;  /* 0x0000000ba4a37211 */ /* 0x000fe200000f0c58 */
[C---:B------:R-:W-:Y:S01]  /*2b50*/  IMAD.SHL.U32 R164, R14.reuse, 0x8, RZ ;  /* 0x000000080ea47824 */ /* 0x040fe200078e00ff */
[----:B0-----:R-:W-:Y:S01]  /*2b60*/  SHF.L.U64.HI R165, R14, 0x3, R15 ;  /* 0x000000030ea57819 */ /* 0x001fe2000001020f */
[----:B------:R-:W-:Y:S06]  /*2b70*/  @!P2 BRA `(.L_x_35) ;  /* 0x000000000004a947 */ /* 0x000fec0003800000 */
[----:B------:R0:W5:Y:S02]  /*2b80*/  LDG.E.LTC128B.U16 R154, desc[UR36][R162.64+0x2] ;  /* 0x00000224a29a7981 */ /* 0x000164000c1e1520 */
.L_x_35:
[----:B------:R-:W-:Y:S05]  /*2b90*/  BSYNC B1 ;  /* 0x0000000000017941 */ /* 0x000fea0003800000 */
.L_x_34:
[----:B-----5:R-:W-:Y:S01]  /*2ba0*/  IMAD.U32 R167, R154, 0x10000, RZ ;  /* 0x000100009aa77824 */ /* 0x020fe200078e00ff */
[----:B------:R-:W-:Y:S01]  /*2bb0*/  ISETP.GT.AND P0, PT, R3, 0x8, PT ;  /* 0x000000080300780c */ /* 0x000fe20003f04270 */
[----:B------:R-:W-:-:S04]  /*2bc0*/  IMAD.WIDE.U32 R172, R157, R14, R164 ;  /* 0x0000000e9dac7225 */ /* 0x000fc800078e00a4 */
[----:B------:R-:W-:Y:S01]  /*2bd0*/  FMUL R88, R167, R156 ;  /* 0x0000009ca7587220 */ /* 0x000fe20000400000 */
[----:B------:R-:W-:Y:S01]  /*2be0*/  ISETP.GT.AND P1, PT, R0, RZ, P0 ;  /* 0x000000ff0000720c */ /* 0x000fe20000724270 */
[----:B------:R-:W-:Y:S01]  /*2bf0*/  IMAD.IADD R171, R169, 0x1, R173 ;  /* 0x00000001a9ab7824 */ /* 0x000fe200078e02ad */
[----:B------:R-:W-:Y:S01]  /*2c00*/  IADD3 R167, P4, R20, R172, RZ ;  /* 0x000000ac14a77210 */ /* 0x000fe20007f9e0ff */
[----:B------:R-:W-:-:S04]  /*2c10*/  FFMA R89, R89, R155, R88 ;  /* 0x0000009b59597223 */ /* 0x000fc80000000058 */
[----:B------:R-:W-:Y:S01]  /*2c20*/  IMAD.X R168, R171, 0x1, R159, P4 ;  /* 0x00000001aba87824 */ /* 0x000fe200020e069f */
[C---:B------:R-:W-:Y:S02]  /*2c30*/  LEA R88, P4, R167.reuse, R10, 0x1 ;  /* 0x0000000aa7587211 */ /* 0x040fe400078808ff */
[----:B------:R-:W-:Y:S02]  /*2c40*/  F2FP.BF16.F32.PACK_AB R169, RZ, R89 ;  /* 0x00000059ffa9723e */ /* 0x000fe400000010ff */
[--C-:B------:R-:W-:Y:S02]  /*2c50*/  LEA.HI.X R89, R167, R11, R168.reuse, 0x1, P4 ;  /* 0x0000000ba7597211 */ /* 0x100fe400020f0ca8 */
[----:B------:R-:W-:-:S05]  /*2c60*/  PRMT R168, R169, 0x7610, R168 ;  /* 0x00007610a9a87816 */ /* 0x000fca00000000a8 */
[----:B------:R1:W-:Y:S04]  /*2c70*/  @P2 STG.E.U16 desc[UR36][R160.64+0x2], R168 ;  /* 0x000002a8a0002986 */ /* 0x0003e8000c101524 */
[----:B------:R2:W3:Y:S01]  /*2c80*/  @P1 LDG.E.LTC128B.U16 R154, desc[UR36][R88.64] ;  /* 0x00000024589a1981 */ /* 0x0004e2000c1e1520 */
[----:B------:R-:W-:Y:S01]  /*2c90*/  IMAD.SHL.U32 R167, R4, 0x10, RZ ;  /* 0x0000001004a77824 */ /* 0x000fe200078e00ff */
[----:B------:R-:W-:Y:S01]  /*2ca0*/  IADD3 R172, P2, R6, R172, RZ ;  /* 0x000000ac06ac7210 */ /* 0x000fe20007f5e0ff */
[----:B------:R-:W-:Y:S03]  /*2cb0*/  BSSY B1, `(.L_x_36) ;  /* 0x0000011000017945 */ /* 0x000fe60003800000 */
[----:B------:R-:W-:Y:S01]  /*2cc0*/  IADD3 R170, P4, R167, R160, RZ ;  /* 0x000000a0a7aa7210 */ /* 0x000fe20007f9e0ff */
[----:B------:R-:W-:Y:S01]  /*2cd0*/  IMAD.X R173, R7, 0x1, R171, P2 ;  /* 0x0000000107ad7824 */ /* 0x000fe200010e06ab */
[----:B------:R-:W-:Y:S01]  /*2ce0*/  ISETP.GT.AND P2, PT, R0, 0x1, P0 ;  /* 0x000000010000780c */ /* 0x000fe20000744270 */
[----:B------:R-:W-:-:S04]  /*2cf0*/  IMAD.WIDE.U32 R172, R23, R12, R172 ;  /* 0x0000000c17ac7225 */ /* 0x000fc800078e00ac */
[----:B-1----:R-:W-:Y:S01]  /*2d00*/  IMAD.IADD R168, R13, 0x1, R173 ;  /* 0x000000010da87824 */ /* 0x002fe200078e02ad */
[----:B--2---:R-:W-:-:S04]  /*2d10*/  LEA R88, P5, R172, R10, 0x1 ;  /* 0x0000000aac587211 */ /* 0x004fc800078a08ff */
[----:B------:R-:W-:Y:S01]  /*2d20*/  LEA.HI.X R89, R172, R11, R168, 0x1, P5 ;  /* 0x0000000bac597211 */ /* 0x000fe200028f0ca8 */
[----:B---3--:R-:W-:-:S04]  /*2d30*/  IMAD.U32 R169, R154, 0x10000, RZ ;  /* 0x000100009aa97824 */ /* 0x008fc800078e00ff */
[----:B------:R-:W-:-:S04]  /*2d40*/  FMUL R169, R169, R156 ;  /* 0x0000009ca9a97220 */ /* 0x000fc80000400000 */
[----:B------:R-:W-:Y:S01]  /*2d50*/  FFMA R90, R90, R155, R169 ;  /* 0x0000009b5a5a7223 */ /* 0x000fe200000000a9 */
[----:B------:R-:W-:-:S04]  /*2d60*/  SHF.L.U64.HI R169, R4, 0x4, R5 ;  /* 0x0000000404a97819 */ /* 0x000fc80000010205 */
[----:B------:R-:W-:Y:S02]  /*2d70*/  F2FP.BF16.F32.PACK_AB R90, RZ, R90 ;  /* 0x0000005aff5a723e */ /* 0x000fe400000010ff */
[----:B------:R-:W-:-:S05]  /*2d80*/  IADD3.X R171, R169, R161, RZ, P4, !PT ;  /* 0x000000a1a9ab7210 */ /* 0x000fca00027fe4ff */
[----:B------:R1:W-:Y:S01]  /*2d90*/  @P1 STG.E.U16 desc[UR36][R170.64], R90 ;  /* 0x0000005aaa001986 */ /* 0x0003e2000c101524 */
[----:B------:R-:W-:Y:S05]  /*2da0*/  @!P2 BRA `(.L_x_37) ;  /* 0x000000000004a947 */ /* 0x000fea0003800000 */
[----:B------:R2:W5:Y:S02]  /*2db0*/  LDG.E.LTC128B.U16 R154, desc[UR36][R88.64+0x2] ;  /* 0x00000224589a7981 */ /* 0x000564000c1e1520 */
.L_x_37:
[----:B------:R-:W-:Y:S05]  /*2dc0*/  BSYNC B1 ;  /* 0x0000000000017941 */ /* 0x000fea0003800000 */
.L_x_36:
[----:B-----5:R-:W-:Y:S01]  /*2dd0*/  IMAD.U32 R173, R154, 0x10000, RZ ;  /* 0x000100009aad7824 */ /* 0x020fe200078e00ff */
[----:B------:R-:W-:Y:S01]  /*2de0*/  ISETP.GT.AND P1, PT, R0, 0x8, P3 ;  /* 0x000000080000780c */ /* 0x000fe20001f24270 */
[----:B------:R-:W-:Y:S02]  /*2df0*/  BSSY B1, `(.L_x_38) ;  /* 0x000000a000017945 */ /* 0x000fe40003800000 */
[----:B-1----:R-:W-:-:S04]  /*2e00*/  FMUL R90, R173, R156 ;  /* 0x0000009cad5a7220 */ /* 0x002fc80000400000 */
[----:B------:R-:W-:Y:S01]  /*2e10*/  FFMA R90, R91, R155, R90 ;  /* 0x0000009b5b5a7223 */ /* 0x000fe2000000005a */
[----:B------:R-:W-:-:S04]  /*2e20*/  @P2 IMAD.MOV.U32 R91, RZ, RZ, R171 ;  /* 0x000000ffff5b2224 */ /* 0x000fc800078e00ab */
[----:B------:R-:W-:-:S04]  /*2e30*/  F2FP.BF16.F32.PACK_AB R90, RZ, R90 ;  /* 0x0000005aff5a723e */ /* 0x000fc800000010ff */
[----:B------:R-:W-:Y:S01]  /*2e40*/  PRMT R168, R90, 0x7610, R168 ;  /* 0x000076105aa87816 */ /* 0x000fe200000000a8 */
[----:B------:R-:W-:-:S05]  /*2e50*/  @P2 IMAD.MOV.U32 R90, RZ, RZ, R170 ;  /* 0x000000ffff5a2224 */ /* 0x000fca00078e00aa */
[----:B------:R1:W-:Y:S01]  /*2e60*/  @P2 STG.E.U16 desc[UR36][R90.64+0x2], R168 ;  /* 0x000002a85a002986 */ /* 0x0003e2000c101524 */
[----:B------:R-:W-:Y:S05]  /*2e70*/  @!P1 BRA `(.L_x_39) ;  /* 0x0000000000049947 */ /* 0x000fea0003800000 */
[----:B------:R3:W5:Y:S02]  /*2e80*/  LDG.E.LTC128B.U16 R154, desc[UR36][R162.64+0x10] ;  /* 0x00001024a29a7981 */ /* 0x000764000c1e1520 */
.L_x_39:
[----:B------:R-:W-:Y:S05]  /*2e90*/  BSYNC B1 ;  /* 0x0000000000017941 */ /* 0x000fea0003800000 */
.L_x_38:
[----:B-1---5:R-:W-:Y:S01]  /*2ea0*/  IMAD.U32 R91, R154, 0x10000, RZ ;  /* 0x000100009a5b7824 */ /* 0x022fe200078e00ff */
[----:B------:R-:W-:Y:S01]  /*2eb0*/  ISETP.GT.AND P2, PT, R0, 0x9, P3 ;  /* 0x000000090000780c */ /* 0x000fe20001f44270 */
[----:B------:R-:W-:Y:S01]  /*2ec0*/  @P1 IMAD.MOV.U32 R90, RZ, RZ, R160 ;  /* 0x000000ffff5a1224 */ /* 0x000fe200078e00a0 */
[----:B------:R-:W-:Y:S01]  /*2ed0*/  BSSY B1, `(.L_x_40) ;  /* 0x0000009000017945 */ /* 0x000fe20003800000 */
[----:B------:R-:W-:-:S04]  /*2ee0*/  FMUL R91, R91, R156 ;  /* 0x0000009c5b5b7220 */ /* 0x000fc80000400000 */
[----:B------:R-:W-:-:S05]  /*2ef0*/  FFMA R91, R92, R155, R91 ;  /* 0x0000009b5c5b7223 */ /* 0x000fca000000005b */
[----:B------:R-:W-:-:S04]  /*2f00*/  F2FP.BF16.F32.PACK_AB R91, RZ, R91 ;  /* 0x0000005bff5b723e */ /* 0x000fc800000010ff */
[----:B------:R-:W-:Y:S01]  /*2f10*/  PRMT R92, R91, 0x7610, R92 ;  /* 0x000076105b5c7816 */ /* 0x000fe2000000005c */
[----:B------:R-:W-:-:S05]  /*2f20*/  @P1 IMAD.MOV.U32 R91, RZ, RZ, R161 ;  /* 0x000000ffff5b1224 */ /* 0x000fca00078e00a1 */
[----:B------:R1:W-:Y:S01]  /*2f30*/  @P1 STG.E.U16 desc[UR36][R90.64+0x10], R92 ;  /* 0x0000105c5a001986 */ /* 0x0003e2000c101524 */
[----:B------:R-:W-:Y:S05]  /*2f40*/  @!P2 BRA `(.L_x_41) ;  /* 0x000000000004a947 */ /* 0x000fea0003800000 */
[----:B------:R4:W5:Y:S02]  /*2f50*/  LDG.E.LTC128B.U16 R154, desc[UR36][R162.64+0x12] ;  /* 0x00001224a29a7981 */ /* 0x000964000c1e1520 */
.L_x_41:
[----:B------:R-:W-:Y:S05]  /*2f60*/  BSYNC B1 ;  /* 0x0000000000017941 */ /* 0x000fea0003800000 */
.L_x_40:
[----:B-1---5:R-:W-:Y:S01]  /*2f70*/  IMAD.U32 R91, R154, 0x10000, RZ ;  /* 0x000100009a5b7824 */ /* 0x022fe200078e00ff */
[----:B------:R-:W-:Y:S01]  /*2f80*/  ISETP.GT.AND P1, PT, R0, 0x8, P0 ;  /* 0x000000080000780c */ /* 0x000fe20000724270 */
[----:B------:R-:W-:Y:S02]  /*2f90*/  BSSY B1, `(.L_x_42) ;  /* 0x000000a000017945 */ /* 0x000fe40003800000 */
[----:B------:R-:W-:Y:S01]  /*2fa0*/  FMUL R90, R91, R156 ;  /* 0x0000009c5b5a7220 */ /* 0x000fe20000400000 */
[----:B------:R-:W-:-:S03]  /*2fb0*/  @P2 IMAD.MOV.U32 R91, RZ, RZ, R161 ;  /* 0x000000ffff5b2224 */ /* 0x000fc600078e00a1 */
[----:B------:R-:W-:-:S05]  /*2fc0*/  FFMA R90, R93, R155, R90 ;  /* 0x0000009b5d5a7223 */ /* 0x000fca000000005a */
[----:B------:R-:W-:-:S04]  /*2fd0*/  F2FP.BF16.F32.PACK_AB R90, RZ, R90 ;  /* 0x0000005aff5a723e */ /* 0x000fc800000010ff */
[----:B------:R-:W-:Y:S01]  /*2fe0*/  PRMT R92, R90, 0x7610, R92 ;  /* 0x000076105a5c7816 */ /* 0x000fe2000000005c */
[----:B------:R-:W-:-:S05]  /*2ff0*/  @P2 IMAD.MOV.U32 R90, RZ, RZ, R160 ;  /* 0x000000ffff5a2224 */ /* 0x000fca00078e00a0 */
[----:B------:R1:W-:Y:S01]  /*3000*/  @P2 STG.E.U16 desc[UR36][R90.64+0x12], R92 ;  /* 0x0000125c5a002986 */ /* 0x0003e2000c101524 */
[----:B------:R-:W-:Y:S05]  /*3010*/  @!P1 BRA `(.L_x_43) ;  /* 0x0000000000049947 */ /* 0x000fea0003800000 */
[----:B------:R0:W5:Y:S02]  /*3020*/  LDG.E.LTC128B.U16 R154, desc[UR36][R88.64+0x10] ;  /* 0x00001024589a7981 */ /* 0x000164000c1e1520 */
.L_x_43:
[----:B------:R-:W-:Y:S05]  /*3030*/  BSYNC B1 ;  /* 0x0000000000017941 */ /* 0x000fea0003800000 */
.L_x_42:
[----:B-1---5:R-:W-:Y:S01]  /*3040*/  IMAD.U32 R91, R154, 0x10000, RZ ;  /* 0x000100009a5b7824 */ /* 0x022fe200078e00ff */
[----:B------:R-:W-:Y:S01]  /*3050*/  @P1 MOV R90, R170 ;  /* 0x000000aa005a1202 */ /* 0x000fe20000000f00 */
[----:B------:R-:W-:Y:S01]  /*3060*/  BSSY B1, `(.L_x_44) ;  /* 0x000000a000017945 */ /* 0x000fe20003800000 */
[----:B------:R-:W-:Y:S01]  /*3070*/  ISETP.GT.AND P2, PT, R0, 0x9, P0 ;  /* 0x000000090000780c */ /* 0x000fe20000744270 */
        /* <DEDUP_REMOVED lines=8> */
.L_x_45:
[----:B------:R-:W-:Y:S05]  /*3100*/  BSYNC B1 ;  /* 0x0000000000017941 */ /* 0x000fea0003800000 */
.L_x_44:
        /* <DEDUP_REMOVED lines=12> */
.L_x_47:
[----:B------:R-:W-:Y:S05]  /*31d0*/  BSYNC B1 ;  /* 0x0000000000017941 */ /* 0x000fea0003800000 */
.L_x_46:
        /* <DEDUP_REMOVED lines=12> */
.L_x_49:
[----:B------:R-:W-:Y:S05]  /*32a0*/  BSYNC B1 ;  /* 0x0000000000017941 */ /* 0x000fea0003800000 */
.L_x_48:
        /* <DEDUP_REMOVED lines=12> */
.L_x_51:
[----:B------:R-:W-:Y:S05]  /*3370*/  BSYNC B1 ;  /* 0x0000000000017941 */ /* 0x000fea0003800000 */
.L_x_50:
[----:B-1---5:R-:W-:Y:S01]  /*3380*/  SHF.L.U32 R91, R154, 0x10, RZ ;  /* 0x000000109a5b7819 */ /* 0x022fe200000006ff */
[----:B------:R-:W-:Y:S01]  /*3390*/  @P1 IMAD.MOV.U32 R90, RZ, RZ, R170 ;  /* 0x000000ffff5a1224 */ /* 0x000fe200078e00aa */
[----:B------:R-:W-:Y:S01]  /*33a0*/  ISETP.GT.AND P2, PT, R0, 0x11, P0 ;  /* 0x000000110000780c */ /* 0x000fe20000744270 */
[----:B------:R-:W-:Y:S02]  /*33b0*/  BSSY B1, `(.L_x_52) ;  /* 0x0000009000017945 */ /* 0x000fe40003800000 */
        /* <DEDUP_REMOVED lines=8> */
.L_x_53:
[----:B------:R-:W-:Y:S05]  /*3440*/  BSYNC B1 ;  /* 0x0000000000017941 */ /* 0x000fea0003800000 */
.L_x_52:
        /* <DEDUP_REMOVED lines=12> */
.L_x_55:
[----:B------:R-:W-:Y:S05]  /*3510*/  BSYNC B1 ;  /* 0x0000000000017941 */ /* 0x000fea0003800000 */
.L_x_54:
        /* <DEDUP_REMOVED lines=12> */
.L_x_57:
[----:B------:R-:W-:Y:S05]  /*35e0*/  BSYNC B1 ;  /* 0x0000000000017941 */ /* 0x000fea0003800000 */
.L_x_56:
[----:B-1---5:R-:W-:Y:S01]  /*35f0*/  IMAD.U32 R91, R154, 0x10000, RZ ;  /* 0x000100009a5b7824 */ /* 0x022fe200078e00ff */
[----:B------:R-:W-:Y:S01]  /*3600*/  ISETP.GT.AND P1, PT, R0, 0x18, P0 ;  /* 0x000000180000780c */ /* 0x000fe20000724270 */
[----:B------:R-:W-:Y:S02]  /*3610*/  BSSY B1, `(.L_x_58) ;  /* 0x000000a000017945 */ /* 0x000fe40003800000 */
[----:B------:R-:W-:Y:S01]  /*3620*/  FMUL R90, R91, R156 ;  /* 0x0000009c5b5a7220 */ /* 0x000fe20000400000 */
[----:B------:R-:W-:-:S03]  /*3630*/  @P2 MOV R91, R161 ;  /* 0x000000a1005b2202 */ /* 0x000fc60000000f00 */
[----:B------:R-:W-:-:S05]  /*3640*/  FFMA R90, R101, R155, R90 ;  /* 0x0000009b655a7223 */ /* 0x000fca000000005a */
[----:B------:R-:W-:-:S04]  /*3650*/  F2FP.BF16.F32.PACK_AB R90, RZ, R90 ;  /* 0x0000005aff5a723e */ /* 0x000fc800000010ff */
[----:B------:R-:W-:Y:S01]  /*3660*/  PRMT R92, R90, 0x7610, R92 ;  /* 0x000076105a5c7816 */ /* 0x000fe2000000005c */
[----:B------:R-:W-:-:S05]  /*3670*/  @P2 IMAD.MOV.U32 R90, RZ, RZ, R160 ;  /* 0x000000ffff5a2224 */ /* 0x000fca00078e00a0 */
[----:B------:R1:W-:Y:S01]  /*3680*/  @P2 STG.E.U16 desc[UR36][R90.64+0x32], R92 ;  /* 0x0000325c5a002986 */ /* 0x0003e2000c101524 */
[----:B------:R-:W-:Y:S05]  /*3690*/  @!P1 BRA `(.L_x_59) ;  /* 0x0000000000049947 */ /* 0x000fea0003800000 */
[----:B------:R0:W5:Y:S02]  /*36a0*/  LDG.E.LTC128B.U16 R154, desc[UR36][R88.64+0x30] ;  /* 0x00003024589a7981 */ /* 0x000164000c1e1520 */
.L_x_59:
[----:B------:R-:W-:Y:S05]  /*36b0*/  BSYNC B1 ;  /* 0x0000000000017941 */ /* 0x000fea0003800000 */
.L_x_58:
        /* <DEDUP_REMOVED lines=12> */
.L_x_61:
[----:B------:R-:W-:Y:S05]  /*3780*/  BSYNC B1 ;  /* 0x0000000000017941 */ /* 0x000fea0003800000 */
.L_x_60:
        /* <DEDUP_REMOVED lines=12> */
.L_x_63:
[----:B------:R-:W-:Y:S05]  /*3850*/  BSYNC B1 ;  /* 0x0000000000017941 */ /* 0x000fea0003800000 */
.L_x_62:
        /* <DEDUP_REMOVED lines=12> */
.L_x_65:
[----:B------:R-:W-:Y:S05]  /*3920*/  BSYNC B1 ;  /* 0x0000000000017941 */ /* 0x000fea0003800000 */
.L_x_64:
[----:B-1---5:R-:W-:Y:S01]  /*3930*/  IMAD.U32 R91, R154, 0x10000, RZ ;  /* 0x000100009a5b7824 */ /* 0x022fe200078e00ff */
[----:B------:R-:W-:Y:S01]  /*3940*/  ISETP.GT.AND P1, PT, R0, 0x20, P0 ;  /* 0x000000200000780c */ /* 0x000fe20000724270 */
[----:B------:R-:W-:Y:S02]  /*3950*/  BSSY B1, `(.L_x_66) ;  /* 0x000000a000017945 */ /* 0x000fe40003800000 */
[----:B------:R-:W-:Y:S01]  /*3960*/  FMUL R90, R91, R156 ;  /* 0x0000009c5b5a7220 */ /* 0x000fe20000400000 */
[----:B------:R-:W-:-:S03]  /*3970*/  @P2 IMAD.MOV.U32 R91, RZ, RZ, R161 ;  /* 0x000000ffff5b2224 */ /* 0x000fc600078e00a1 */
[----:B------:R-:W-:-:S05]  /*3980*/  FFMA R90, R105, R155, R90 ;  /* 0x0000009b695a7223 */ /* 0x000fca000000005a */
[----:B------:R-:W-:-:S04]  /*3990*/  F2FP.BF16.F32.PACK_AB R90, RZ, R90 ;  /* 0x0000005aff5a723e */ /* 0x000fc800000010ff */
[----:B------:R-:W-:Y:S02]  /*39a0*/  PRMT R92, R90, 0x7610, R92 ;  /* 0x000076105a5c7816 */ /* 0x000fe4000000005c */
[----:B------:R-:W-:-:S05]  /*39b0*/  @P2 MOV R90, R160 ;  /* 0x000000a0005a2202 */ /* 0x000fca0000000f00 */
[----:B------:R1:W-:Y:S01]  /*39c0*/  @P2 STG.E.U16 desc[UR36][R90.64+0x42], R92 ;  /* 0x0000425c5a002986 */ /* 0x0003e2000c101524 */
[----:B------:R-:W-:Y:S05]  /*39d0*/  @!P1 BRA `(.L_x_67) ;  /* 0x0000000000049947 */ /* 0x000fea0003800000 */
[----:B------:R0:W5:Y:S02]  /*39e0*/  LDG.E.LTC128B.U16 R154, desc[UR36][R88.64+0x40] ;  /* 0x00004024589a7981 */ /* 0x000164000c1e1520 */
.L_x_67:
[----:B------:R-:W-:Y:S05]  /*39f0*/  BSYNC B1 ;  /* 0x0000000000017941 */ /* 0x000fea0003800000 */
.L_x_66:
        /* <DEDUP_REMOVED lines=12> */
.L_x_69:
[----:B------:R-:W-:Y:S05]  /*3ac0*/  BSYNC B1 ;  /* 0x0000000000017941 */ /* 0x000fea0003800000 */
.L_x_68:
        /* <DEDUP_REMOVED lines=12> */
.L_x_71:
[----:B------:R-:W-:Y:S05]  /*3b90*/  BSYNC B1 ;  /* 0x0000000000017941 */ /* 0x000fea0003800000 */
.L_x_70:
        /* <DEDUP_REMOVED lines=12> */
.L_x_73:
[----:B------:R-:W-:Y:S05]  /*3c60*/  BSYNC B1 ;  /* 0x0000000000017941 */ /* 0x000fea0003800000 */
.L_x_72:
[----:B-1---5:R-:W-:Y:S01]  /*3c70*/  SHF.L.U32 R91, R154, 0x10, RZ ;  /* 0x000000109a5b7819 */ /* 0x022fe200000006ff */
[----:B------:R-:W-:Y:S01]  /*3c80*/  BSSY B1, `(.L_x_74) ;  /* 0x000000b000017945 */ /* 0x000fe20003800000 */
[----:B------:R-:W-:-:S03]  /*3c90*/  ISETP.GT.AND P1, PT, R0, 0x28, P0 ;  /* 0x000000280000780c */ /* 0x000fc60000724270 */
        /* <DEDUP_REMOVED lines=9> */
.L_x_75:
[----:B------:R-:W-:Y:S05]  /*3d30*/  BSYNC B1 ;  /* 0x0000000000017941 */ /* 0x000fea0003800000 */
.L_x_74:
        /* <DEDUP_REMOVED lines=12> */
.L_x_77:
[----:B------:R-:W-:Y:S05]  /*3e00*/  BSYNC B1 ;  /* 0x0000000000017941 */ /* 0x000fea0003800000 */
.L_x_76:
        /* <DEDUP_REMOVED lines=12> */
.L_x_79:
[----:B------:R-:W-:Y:S05]  /*3ed0*/  BSYNC B1 ;  /* 0x0000000000017941 */ /* 0x000fea0003800000 */
.L_x_78:
[----:B-1---5:R-:W-:Y:S01]  /*3ee0*/  IMAD.U32 R91, R154, 0x10000, RZ ;  /* 0x000100009a5b7824 */ /* 0x022fe200078e00ff */
[----:B------:R-:W-:Y:S01]  /*3ef0*/  ISETP.GT.AND P2, PT, R0, 0x31, P3 ;  /* 0x000000310000780c */ /* 0x000fe20001f44270 */
[----:B------:R-:W-:Y:S01]  /*3f00*/  @P1 IMAD.MOV.U32 R90, RZ, RZ, R160 ;  /* 0x000000ffff5a1224 */ /* 0x000fe200078e00a0 */
[----:B------:R-:W-:Y:S01]  /*3f10*/  BSSY B1, `(.L_x_80) ;  /* 0x0000009000017945 */ /* 0x000fe20003800000 */
[----:B------:R-:W-:-:S04]  /*3f20*/  FMUL R91, R91, R156 ;  /* 0x0000009c5b5b7220 */ /* 0x000fc80000400000 */
[----:B------:R-:W-:-:S05]  /*3f30*/  FFMA R91, R112, R155, R91 ;  /* 0x0000009b705b7223 */ /* 0x000fca000000005b */
[----:B------:R-:W-:-:S04]  /*3f40*/  F2FP.BF16.F32.PACK_AB R91, RZ, R91 ;  /* 0x0000005bff5b723e */ /* 0x000fc800000010ff */
[----:B------:R-:W-:Y:S02]  /*3f50*/  PRMT R92, R91, 0x7610, R92 ;  /* 0x000076105b5c7816 */ /* 0x000fe4000000005c */
[----:B------:R-:W-:-:S05]  /*3f60*/  @P1 MOV R91, R161 ;  /* 0x000000a1005b1202 */ /* 0x000fca0000000f00 */
[----:B------:R1:W-:Y:S01]  /*3f70*/  @P1 STG.E.U16 desc[UR36][R90.64+0x60], R92 ;  /* 0x0000605c5a001986 */ /* 0x0003e2000c101524 */
[----:B------:R-:W-:Y:S05]  /*3f80*/  @!P2 BRA `(.L_x_81) ;  /* 0x000000000004a947 */ /* 0x000fea0003800000 */
[----:B------:R0:W5:Y:S02]  /*3f90*/  LDG.E.LTC128B.U16 R154, desc[UR36][R162.64+0x62] ;  /* 0x00006224a29a7981 */ /* 0x000164000c1e1520 */
.L_x_81:
[----:B------:R-:W-:Y:S05]  /*3fa0*/  BSYNC B1 ;  /* 0x0000000000017941 */ /* 0x000fea0003800000 */
.L_x_80:
        /* <DEDUP_REMOVED lines=12> */
.L_x_83:
[----:B------:R-:W-:Y:S05]  /*4070*/  BSYNC B1 ;  /* 0x0000000000017941 */ /* 0x000fea0003800000 */
.L_x_82:
        /* <DEDUP_REMOVED lines=12> */
.L_x_85:
[----:B------:R-:W-:Y:S05]  /*4140*/  BSYNC B1 ;  /* 0x0000000000017941 */ /* 0x000fea0003800000 */
.L_x_84:
        /* <DEDUP_REMOVED lines=12> */
.L_x_87:
[----:B------:R-:W-:Y:S05]  /*4210*/  BSYNC B1 ;  /* 0x0000000000017941 */ /* 0x000fea0003800000 */
.L_x_86:
        /* <DEDUP_REMOVED lines=12> */
.L_x_89:
[----:B------:R-:W-:Y:S05]  /*42e0*/  BSYNC B1 ;  /* 0x0000000000017941 */ /* 0x000fea0003800000 */
.L_x_88:
        /* <DEDUP_REMOVED lines=12> */
.L_x_91:
[----:B------:R-:W-:Y:S05]  /*43b0*/  BSYNC B1 ;  /* 0x0000000000017941 */ /* 0x000fea0003800000 */
.L_x_90:
        /* <DEDUP_REMOVED lines=12> */
.L_x_93:
[----:B------:R-:W-:Y:S05]  /*4480*/  BSYNC B1 ;  /* 0x0000000000017941 */ /* 0x000fea0003800000 */
.L_x_92:
        /* <DEDUP_REMOVED lines=12> */
.L_x_95:
[----:B------:R-:W-:Y:S05]  /*4550*/  BSYNC B1 ;  /* 0x0000000000017941 */ /* 0x000fea0003800000 */
.L_x_94:
        /* <DEDUP_REMOVED lines=12> */
.L_x_97:
[----:B------:R-:W-:Y:S05]  /*4620*/  BSYNC B1 ;  /* 0x0000000000017941 */ /* 0x000fea0003800000 */
.L_x_96:
        /* <DEDUP_REMOVED lines=12> */
.L_x_99:
[----:B------:R-:W-:Y:S05]  /*46f0*/  BSYNC B1 ;  /* 0x0000000000017941 */ /* 0x000fea0003800000 */
.L_x_98:
        /* <DEDUP_REMOVED lines=12> */
.L_x_101:
[----:B------:R-:W-:Y:S05]  /*47c0*/  BSYNC B1 ;  /* 0x0000000000017941 */ /* 0x000fea0003800000 */
.L_x_100:
        /* <DEDUP_REMOVED lines=12> */
.L_x_103:
[----:B------:R-:W-:Y:S05]  /*4890*/  BSYNC B1 ;  /* 0x0000000000017941 */ /* 0x000fea0003800000 */
.L_x_102:
        /* <DEDUP_REMOVED lines=12> */
.L_x_105:
[----:B------:R-:W-:Y:S05]  /*4960*/  BSYNC B1 ;  /* 0x0000000000017941 */ /* 0x000fea0003800000 */
.L_x_104:
        /* <DEDUP_REMOVED lines=12> */
.L_x_107:
[----:B------:R-:W-:Y:S05]  /*4a30*/  BSYNC B1 ;  /* 0x0000000000017941 */ /* 0x000fea0003800000 */
.L_x_106:
        /* <DEDUP_REMOVED lines=12> */
.L_x_109:
[----:B------:R-:W-:Y:S05]  /*4b00*/  BSYNC B1 ;  /* 0x0000000000017941 */ /* 0x000fea0003800000 */
.L_x_108:
        /* <DEDUP_REMOVED lines=12> */
.L_x_111:
[----:B------:R-:W-:Y:S05]  /*4bd0*/  BSYNC B1 ;  /* 0x0000000000017941 */ /* 0x000fea0003800000 */
.L_x_110:
        /* <DEDUP_REMOVED lines=12> */
.L_x_113:
[----:B------:R-:W-:Y:S05]  /*4ca0*/  BSYNC B1 ;  /* 0x0000000000017941 */ /* 0x000fea0003800000 */
.L_x_112:
        /* <DEDUP_REMOVED lines=12> */
.L_x_115:
[----:B------:R-:W-:Y:S05]  /*4d70*/  BSYNC B1 ;  /* 0x0000000000017941 */ /* 0x000fea0003800000 */
.L_x_114:
        /* <DEDUP_REMOVED lines=12> */
.L_x_117:
[----:B------:R-:W-:Y:S05]  /*4e40*/  BSYNC B1 ;  /* 0x0000000000017941 */ /* 0x000fea0003800000 */
.L_x_116:
        /* <DEDUP_REMOVED lines=12> */
.L_x_119:
[----:B------:R-:W-:Y:S05]  /*4f10*/  BSYNC B1 ;  /* 0x0000000000017941 */ /* 0x000fea0003800000 */
.L_x_118:
        /* <DEDUP_REMOVED lines=12> */
.L_x_121:
[----:B------:R-:W-:Y:S05]  /*4fe0*/  BSYNC B1 ;  /* 0x0000000000017941 */ /* 0x000fea0003800000 */
.L_x_120:
        /* <DEDUP_REMOVED lines=12> */
.L_x_123:
[----:B------:R-:W-:Y:S05]  /*50b0*/  BSYNC B1 ;  /* 0x0000000000017941 */ /* 0x000fea0003800000 */
.L_x_122:
        /* <DEDUP_REMOVED lines=12> */
.L_x_125:
[----:B------:R-:W-:Y:S05]  /*5180*/  BSYNC B1 ;  /* 0x0000000000017941 */ /* 0x000fea0003800000 */
.L_x_124:
        /* <DEDUP_REMOVED lines=12> */
.L_x_127:
[----:B------:R-:W-:Y:S05]  /*5250*/  BSYNC B1 ;  /* 0x0000000000017941 */ /* 0x000fea0003800000 */
.L_x_126:
        /* <DEDUP_REMOVED lines=12> */
.L_x_129:
[----:B------:R-:W-:Y:S05]  /*5320*/  BSYNC B1 ;  /* 0x0000000000017941 */ /* 0x000fea0003800000 */
.L_x_128:
        /* <DEDUP_REMOVED lines=12> */
.L_x_131:
[----:B------:R-:W-:Y:S05]  /*53f0*/  BSYNC B1 ;  /* 0x0000000000017941 */ /* 0x000fea0003800000 */
.L_x_130:
        /* <DEDUP_REMOVED lines=12> */
.L_x_133:
[----:B------:R-:W-:Y:S05]  /*54c0*/  BSYNC B1 ;  /* 0x0000000000017941 */ /* 0x000fea0003800000 */
.L_x_132:
        /* <DEDUP_REMOVED lines=12> */
.L_x_135:
[----:B------:R-:W-:Y:S05]  /*5590*/  BSYNC B1 ;  /* 0x0000000000017941 */ /* 0x000fea0003800000 */
.L_x_134:
        /* <DEDUP_REMOVED lines=12> */
.L_x_137:
[----:B------:R-:W-:Y:S05]  /*5660*/  BSYNC B1 ;  /* 0x0000000000017941 */ /* 0x000fea0003800000 */
.L_x_136:
        /* <DEDUP_REMOVED lines=12> */
.L_x_139:
[----:B------:R-:W-:Y:S05]  /*5730*/  BSYNC B1 ;  /* 0x0000000000017941 */ /* 0x000fea0003800000 */
.L_x_138:
        /* <DEDUP_REMOVED lines=12> */
.L_x_141:
[----:B------:R-:W-:Y:S05]  /*5800*/  BSYNC B1 ;  /* 0x0000000000017941 */ /* 0x000fea0003800000 */
.L_x_140:
        /* <DEDUP_REMOVED lines=12> */
.L_x_143:
[----:B------:R-:W-:Y:S05]  /*58d0*/  BSYNC B1 ;  /* 0x0000000000017941 */ /* 0x000fea0003800000 */
.L_x_142:
        /* <DEDUP_REMOVED lines=12> */
.L_x_145:
[----:B------:R-:W-:Y:S05]  /*59a0*/  BSYNC B1 ;  /* 0x0000000000017941 */ /* 0x000fea0003800000 */
.L_x_144:
        /* <DEDUP_REMOVED lines=12> */
.L_x_147:
[----:B------:R-:W-:Y:S05]  /*5a70*/  BSYNC B1 ;  /* 0x0000000000017941 */ /* 0x000fea0003800000 */
.L_x_146:
        /* <DEDUP_REMOVED lines=12> */
.L_x_149:
[----:B------:R-:W-:Y:S05]  /*5b40*/  BSYNC B1 ;  /* 0x0000000000017941 */ /* 0x000fea0003800000 */
.L_x_148:
        /* <DEDUP_REMOVED lines=12> */
.L_x_151:
[----:B------:R-:W-:Y:S05]  /*5c10*/  BSYNC B1 ;  /* 0x0000000000017941 */ /* 0x000fea0003800000 */
.L_x_150:
        /* <DEDUP_REMOVED lines=12> */
.L_x_153:
[----:B------:R-:W-:Y:S05]  /*5ce0*/  BSYNC B1 ;  /* 0x0000000000017941 */ /* 0x000fea0003800000 */
.L_x_152:
        /* <DEDUP_REMOVED lines=12> */
.L_x_155:
[----:B------:R-:W-:Y:S05]  /*5db0*/  BSYNC B1 ;  /* 0x0000000000017941 */ /* 0x000fea0003800000 */
.L_x_154:
[----:B-1---5:R-:W-:Y:S01]  /*5dc0*/  IMAD.U32 R91, R154, 0x10000, RZ ;  /* 0x000100009a5b7824 */ /* 0x022fe200078e00ff */
[----:B------:R-:W-:Y:S01]  /*5dd0*/  ISETP.GT.AND P1, PT, R0, 0x79, P0 ;  /* 0x000000790000780c */ /* 0x000fe20000724270 */
[----:B------:R-:W-:Y:S01]  /*5de0*/  @P2 IMAD.MOV.U32 R8, RZ, RZ, R170 ;  /* 0x000000ffff082224 */ /* 0x000fe200078e00aa */
[----:B------:R-:W-:Y:S01]  /*5df0*/  IADD3 R157, P0, R157, 0x80, RZ ;  /* 0x000000809d9d7810 */ /* 0x000fe20007f1e0ff */
[----:B------:R-:W-:Y:S01]  /*5e00*/  FMUL R91, R91, R156 ;  /* 0x0000009c5b5b7220 */ /* 0x000fe20000400000 */
[----:B------:R-:W-:Y:S03]  /*5e10*/  BSSY B1, `(.L_x_156) ;  /* 0x0000009000017945 */ /* 0x000fe60003800000 */
[----:B------:R-:W-:-:S05]  /*5e20*/  FFMA R91, R150, R155, R91 ;  /* 0x0000009b965b7223 */ /* 0x000fca000000005b */
[----:B------:R-:W-:-:S04]  /*5e30*/  F2FP.BF16.F32.PACK_AB R91, RZ, R91 ;  /* 0x0000005bff5b723e */ /* 0x000fc800000010ff */
[----:B------:R-:W-:Y:S01]  /*5e40*/  PRMT R90, R91, 0x7610, R90 ;  /* 0x000076105b5a7816 */ /* 0x000fe2000000005a */
[----:B------:R-:W-:Y:S02]  /*5e50*/  IMAD.X R91, RZ, RZ, R9, P0 ;  /* 0x000000ffff5b7224 */ /* 0x000fe400000e0609 */
[----:B------:R-:W-:-:S05]  /*5e60*/  @P2 IMAD.MOV.U32 R9, RZ, RZ, R171 ;  /* 0x000000ffff092224 */ /* 0x000fca00078e00ab */
[----:B------:R1:W-:Y:S01]  /*5e70*/  @P2 STG.E.U16 desc[UR36][R8.64+0xf0], R90 ;  /* 0x0000f05a08002986 */ /* 0x0003e2000c101524 */
[----:B------:R-:W-:Y:S05]  /*5e80*/  @!P1 BRA `(.L_x_157) ;  /* 0x0000000000049947 */ /* 0x000fea0003800000 */
[----:B------:R0:W5:Y:S02]  /*5e90*/  LDG.E.LTC128B.U16 R154, desc[UR36][R88.64+0xf2] ;  /* 0x0000f224589a7981 */ /* 0x000164000c1e1520 */
.L_x_157:
[----:B------:R-:W-:Y:S05]  /*5ea0*/  BSYNC B1 ;  /* 0x0000000000017941 */ /* 0x000fea0003800000 */
.L_x_156:
[----:B-1---5:R-:W-:Y:S01]  /*5eb0*/  IMAD.U32 R9, R154, 0x10000, RZ ;  /* 0x000100009a097824 */ /* 0x022fe200078e00ff */
[----:B------:R-:W-:Y:S01]  /*5ec0*/  ISETP.GT.AND P0, PT, R3, 0x80, PT ;  /* 0x000000800300780c */ /* 0x000fe20003f04270 */
[----:B------:R-:W-:Y:S02]  /*5ed0*/  IMAD R8, R91, R14, RZ ;  /* 0x0000000e5b087224 */ /* 0x000fe400078e02ff */
[----:B0-2---:R-:W-:Y:S01]  /*5ee0*/  FMUL R88, R9, R156 ;  /* 0x0000009c09587220 */ /* 0x005fe20000400000 */
[----:B------:R-:W-:Y:S01]  /*5ef0*/  ISETP.GT.AND P3, PT, R0, RZ, P0 ;  /* 0x000000ff0000720c */ /* 0x000fe20000764270 */
[C---:B------:R-:W-:Y:S02]  /*5f00*/  IMAD R97, R157.reuse, R15, R8 ;  /* 0x0000000f9d617224 */ /* 0x040fe400078e0208 */
[----:B------:R-:W-:-:S04]  /*5f10*/  IMAD.WIDE.U32 R8, R157, R14, R158 ;  /* 0x0000000e9d087225 */ /* 0x000fc800078e009e */
[----:B------:R-:W-:Y:S01]  /*5f20*/  FFMA R151, R151, R155, R88 ;  /* 0x0000009b97977223 */ /* 0x000fe20000000058 */
[----:B------:R-:W-:Y:S01]  /*5f30*/  IMAD.IADD R9, R9, 0x1, R97 ;  /* 0x0000000109097824 */ /* 0x000fe200078e0261 */
[----:B------:R-:W-:-:S03]  /*5f40*/  LEA R88, P2, R8, R10, 0x1 ;  /* 0x0000000a08587211 */ /* 0x000fc600078408ff */
[----:B------:R-:W-:Y:S02]  /*5f50*/  F2FP.BF16.F32.PACK_AB R151, RZ, R151 ;  /* 0x00000097ff97723e */ /* 0x000fe400000010ff */
[----:B------:R-:W-:-:S03]  /*5f60*/  LEA.HI.X R89, R8, R11, R9, 0x1, P2 ;  /* 0x0000000b08597211 */ /* 0x000fc600010f0c09 */
[----:B------:R0:W-:Y:S04]  /*5f70*/  @P1 STG.E.U16 desc[UR36][R170.64+0xf2], R151 ;  /* 0x0000f297aa001986 */ /* 0x0001e8000c101524 */
[----:B------:R-:W2:Y:S01]  /*5f80*/  @P3 LDG.E.LTC128B.U16 R154, desc[UR36][R88.64] ;  /* 0x00000024589a3981 */ /* 0x000ea2000c1e1520 */
[----:B------:R-:W-:Y:S01]  /*5f90*/  IMAD.WIDE.U32 R8, R157, R14, R6 ;  /* 0x0000000e9d087225 */ /* 0x000fe200078e0006 */
[----:B------:R-:W-:Y:S01]  /*5fa0*/  SHF.L.U64.HI R95, R4, 0x8, R5 ;  /* 0x00000008045f7819 */ /* 0x000fe20000010205 */
[----:B------:R-:W-:Y:S01]  /*5fb0*/  BSSY B1, `(.L_x_158) ;  /* 0x0000011000017945 */ /* 0x000fe20003800000 */
[----:B------:R-:W-:Y:S01]  /*5fc0*/  ISETP.GT.AND P2, PT, R0, 0x1, P0 ;  /* 0x000000010000780c */ /* 0x000fe20000744270 */
[----:B------:R-:W-:Y:S02]  /*5fd0*/  IMAD.IADD R9, R97, 0x1, R9 ;  /* 0x0000000161097824 */ /* 0x000fe400078e0209 */
[----:B------:R-:W-:-:S02]  /*5fe0*/  IMAD.SHL.U32 R93, R4, 0x100, RZ ;  /* 0x00000100045d7824 */ /* 0x000fc400078e00ff */
[----:B------:R-:W-:-:S03]  /*5ff0*/  IMAD.WIDE.U32 R90, R23, R12, R8 ;  /* 0x0000000c175a7225 */ /* 0x000fc600078e0008 */
[----:B------:R-:W-:Y:S02]  /*6000*/  IADD3 R8, P1, R93, R160, RZ ;  /* 0x000000a05d087210 */ /* 0x000fe40007f3e0ff */
[----:B------:R-:W-:Y:S02]  /*6010*/  IADD3 R5, R13, R91, RZ ;  /* 0x0000005b0d057210 */ /* 0x000fe40007ffe0ff */
[----:B------:R-:W-:Y:S01]  /*6020*/  LEA R4, P4, R90, R10, 0x1 ;  /* 0x0000000a5a047211 */ /* 0x000fe200078808ff */
[----:B------:R-:W-:-:S03]  /*6030*/  IMAD.X R9, R95, 0x1, R161, P1 ;  /* 0x000000015f097824 */ /* 0x000fc600008e06a1 */
[----:B------:R-:W-:Y:S01]  /*6040*/  LEA.HI.X R5, R90, R11, R5, 0x1, P4 ;  /* 0x0000000b5a057211 */ /* 0x000fe200020f0c05 */
[----:B--2---:R-:W-:-:S04]  /*6050*/  IMAD.U32 R15, R154, 0x10000, RZ ;  /* 0x000100009a0f7824 */ /* 0x004fc800078e00ff */
[----:B------:R-:W-:-:S04]  /*6060*/  FMUL R15, R15, R156 ;  /* 0x0000009c0f0f7220 */ /* 0x000fc80000400000 */
[----:B------:R-:W-:-:S05]  /*6070*/  FFMA R15, R24, R155, R15 ;  /* 0x0000009b180f7223 */ /* 0x000fca000000000f */
[----:B------:R-:W-:-:S05]  /*6080*/  F2FP.BF16.F32.PACK_AB R15, RZ, R15 ;  /* 0x0000000fff0f723e */ /* 0x000fca00000010ff */
[----:B------:R0:W-:Y:S01]  /*6090*/  @P3 STG.E.U16 desc[UR36][R8.64], R15 ;  /* 0x0000000f08003986 */ /* 0x0001e2000c101524 */
[----:B------:R-:W-:Y:S05]  /*60a0*/  @!P2 BRA `(.L_x_159) ;  /* 0x000000000004a947 */ /* 0x000fea0003800000 */
[----:B------:R1:W5:Y:S02]  /*60b0*/  LDG.E.LTC128B.U16 R154, desc[UR36][R4.64+0x2] ;  /* 0x00000224049a7981 */ /* 0x000364000c1e1520 */
.L_x_159:
[----:B------:R-:W-:Y:S05]  /*60c0*/  BSYNC B1 ;  /* 0x0000000000017941 */ /* 0x000fea0003800000 */
.L_x_158:
[----:B0----5:R-:W-:Y:S01]  /*60d0*/  IMAD.U32 R15, R154, 0x10000, RZ ;  /* 0x000100009a0f7824 */ /* 0x021fe200078e00ff */
[----:B------:R-:W-:Y:S01]  /*60e0*/  ISETP.GT.AND P1, PT, R3, 0x88, PT ;  /* 0x000000880300780c */ /* 0x000fe20003f24270 */
[----:B------:R-:W-:Y:S02]  /*60f0*/  BSSY B1, `(.L_x_160) ;  /* 0x000000f000017945 */ /* 0x000fe40003800000 */
[----:B------:R-:W-:Y:S01]  /*6100*/  FMUL R24, R15, R156 ;  /* 0x0000009c0f187220 */ /* 0x000fe20000400000 */
[----:B------:R-:W-:Y:S01]  /*6110*/  IMAD.WIDE.U32 R14, R157, R14, R164 ;  /* 0x0000000e9d0e7225 */ /* 0x000fe200078e00a4 */
[----:B------:R-:W-:-:S03]  /*6120*/  ISETP.GT.AND P3, PT, R0, RZ, P1 ;  /* 0x000000ff0000720c */ /* 0x000fc60000f64270 */
[----:B------:R-:W-:Y:S01]  /*6130*/  FFMA R24, R25, R155, R24 ;  /* 0x0000009b19187223 */ /* 0x000fe20000000018 */
[----:B------:R-:W-:Y:S01]  /*6140*/  IMAD.IADD R97, R97, 0x1, R15 ;  /* 0x0000000161617824 */ /* 0x000fe200078e020f */
[-C--:B------:R-:W-:Y:S02]  /*6150*/  IADD3 R21, P5, R20, R14.reuse, RZ ;  /* 0x0000000e14157210 */ /* 0x080fe40007fbe0ff */
[----:B------:R-:W-:Y:S02]  /*6160*/  IADD3 R20, P4, R6, R14, RZ ;  /* 0x0000000e06147210 */ /* 0x000fe40007f9e0ff */
[----:B------:R-:W-:Y:S01]  /*6170*/  F2FP.BF16.F32.PACK_AB R24, RZ, R24 ;  /* 0x00000018ff18723e */ /* 0x000fe200000010ff */
[----:B------:R-:W-:Y:S01]  /*6180*/  IMAD.X R158, R97, 0x1, R159, P5 ;  /* 0x00000001619e7824 */ /* 0x000fe200028e069f */
[----:B------:R-:W-:-:S03]  /*6190*/  LEA R14, P5, R21, R10, 0x1 ;  /* 0x0000000a150e7211 */ /* 0x000fc600078a08ff */
[----:B------:R0:W-:Y:S01]  /*61a0*/  @P2 STG.E.U16 desc[UR36][R8.64+0x2], R24 ;  /* 0x0000021808002986 */ /* 0x0001e2000c101524 */
[----:B------:R-:W-:Y:S01]  /*61b0*/  LEA.HI.X R15, R21, R11, R158, 0x1, P5 ;  /* 0x0000000b150f7211 */ /* 0x000fe200028f0c9e */
[----:B------:R-:W-:Y:S08]  /*61c0*/  @!P3 BRA `(.L_x_161) ;  /* 0x000000000004b947 */ /* 0x000ff00003800000 */
[----:B------:R2:W5:Y:S02]  /*61d0*/  LDG.E.LTC128B.U16 R154, desc[UR36][R14.64] ;  /* 0x000000240e9a7981 */ /* 0x000564000c1e1520 */
.L_x_161:
[----:B------:R-:W-:Y:S05]  /*61e0*/  BSYNC B1 ;  /* 0x0000000000017941 */ /* 0x000fea0003800000 */
.L_x_160:
[----:B-----5:R-:W-:Y:S01]  /*61f0*/  IMAD.U32 R3, R154, 0x10000, RZ ;  /* 0x000100009a037824 */ /* 0x020fe200078e00ff */
[----:B------:R-:W-:Y:S01]  /*6200*/  ISETP.GT.AND P2, PT, R0, 0x1, P1 ;  /* 0x000000010000780c */ /* 0x000fe20000f44270 */
[----:B------:R-:W-:Y:S01]  /*6210*/  IMAD.X R21, R7, 0x1, R97, P4 ;  /* 0x0000000107157824 */ /* 0x000fe200020e0661 */
[----:B------:R-:W-:Y:S01]  /*6220*/  IADD3 R6, P4, R8, R167, RZ ;  /* 0x000000a708067210 */ /* 0x000fe20007f9e0ff */
[----:B------:R-:W-:Y:S01]  /*6230*/  FMUL R3, R3, R156 ;  /* 0x0000009c03037220 */ /* 0x000fe20000400000 */
[----:B------:R-:W-:Y:S01]  /*6240*/  BSSY B1, `(.L_x_162) ;  /* 0x000000b000017945 */ /* 0x000fe20003800000 */
[----:B--2---:R-:W-:-:S04]  /*6250*/  IMAD.WIDE.U32 R14, R23, R12, R20 ;  /* 0x0000000c170e7225 */ /* 0x004fc800078e0014 */
[----:B------:R-:W-:Y:S01]  /*6260*/  FFMA R3, R26, R155, R3 ;  /* 0x0000009b1a037223 */ /* 0x000fe20000000003 */
[----:B------:R-:W-:Y:S01]  /*6270*/  IMAD.X R7, R9, 0x1, R169, P4 ;  /* 0x0000000109077824 */ /* 0x000fe200020e06a9 */
[----:B------:R-:W-:Y:S01]  /*6280*/  LEA R10, P5, R14, R10, 0x1 ;  /* 0x0000000a0e0a7211 */ /* 0x000fe200078a08ff */
[----:B------:R-:W-:Y:S02]  /*6290*/  IMAD.IADD R13, R13, 0x1, R15 ;  /* 0x000000010d0d7824 */ /* 0x000fe400078e020f */
[----:B------:R-:W-:-:S03]  /*62a0*/  F2FP.BF16.F32.PACK_AB R3, RZ, R3 ;  /* 0x00000003ff03723e */ /* 0x000fc600000010ff */
[----:B------:R-:W-:Y:S02]  /*62b0*/  LEA.HI.X R11, R14, R11, R13, 0x1, P5 ;  /* 0x0000000b0e0b7211 */ /* 0x000fe400028f0c0d */
[----:B------:R2:W-:Y:S01]  /*62c0*/  @P3 STG.E.U16 desc[UR36][R6.64], R3 ;  /* 0x0000000306003986 */ /* 0x0005e2000c101524 */
[----:B------:R-:W-:Y:S05]  /*62d0*/  @!P2 BRA `(.L_x_163) ;  /* 0x000000000004a947 */ /* 0x000fea0003800000 */
[----:B------:R0:W5:Y:S02]  /*62e0*/  LDG.E.LTC128B.U16 R154, desc[UR36][R10.64+0x2] ;  /* 0x000002240a9a7981 */ /* 0x000164000c1e1520 */
.L_x_163:
[----:B------:R-:W-:Y:S05]  /*62f0*/  BSYNC B1 ;  /* 0x0000000000017941 */ /* 0x000fea0003800000 */
.L_x_162:
[----:B--2--5:R-:W-:Y:S01]  /*6300*/  IMAD.U32 R3, R154, 0x10000, RZ ;  /* 0x000100009a037824 */ /* 0x024fe200078e00ff */
[----:B------:R-:W-:Y:S01]  /*6310*/  ISETP.GT.AND P3, PT, R0, 0x8, P0 ;  /* 0x000000080000780c */ /* 0x000fe20000764270 */
[----:B------:R-:W-:Y:S02]  /*6320*/  BSSY B1, `(.L_x_164) ;  /* 0x0000007000017945 */ /* 0x000fe40003800000 */
[----:B------:R-:W-:-:S04]  /*6330*/  FMUL R12, R3, R156 ;  /* 0x0000009c030c7220 */ /* 0x000fc80000400000 */
[----:B------:R-:W-:-:S05]  /*6340*/  FFMA R12, R27, R155, R12 ;  /* 0x0000009b1b0c7223 */ /* 0x000fca000000000c */
[----:B------:R-:W-:-:S05]  /*6350*/  F2FP.BF16.F32.PACK_AB R12, RZ, R12 ;  /* 0x0000000cff0c723e */ /* 0x000fca00000010ff */
[----:B------:R2:W-:Y:S01]  /*6360*/  @P2 STG.E.U16 desc[UR36][R6.64+0x2], R12 ;  /* 0x0000020c06002986 */ /* 0x0005e2000c101524 */
[----:B------:R-:W-:Y:S05]  /*6370*/  @!P3 BRA `(.L_x_165) ;  /* 0x000000000004b947 */ /* 0x000fea0003800000 */
[----:B------:R0:W5:Y:S02]  /*6380*/  LDG.E.LTC128B.U16 R154, desc[UR36][R4.64+0x10] ;  /* 0x00001024049a7981 */ /* 0x000164000c1e1520 */
.L_x_165:
[----:B------:R-:W-:Y:S05]  /*6390*/  BSYNC B1 ;  /* 0x0000000000017941 */ /* 0x000fea0003800000 */
.L_x_164:
[----:B-----5:R-:W-:Y:S01]  /*63a0*/  IMAD.U32 R3, R154, 0x10000, RZ ;  /* 0x000100009a037824 */ /* 0x020fe200078e00ff */
[----:B--2---:R-:W-:Y:S01]  /*63b0*/  MOV R6, R8 ;  /* 0x0000000800067202 */ /* 0x004fe20000000f00 */
[----:B------:R-:W-:Y:S01]  /*63c0*/  IMAD.MOV.U32 R7, RZ, RZ, R9 ;  /* 0x000000ffff077224 */ /* 0x000fe200078e0009 */
[----:B------:R-:W-:Y:S01]  /*63d0*/  ISETP.GT.AND P2, PT, R0, 0x9, P0 ;  /* 0x000000090000780c */ /* 0x000fe20000744270 */
[----:B------:R-:W-:Y:S01]  /*63e0*/  FMUL R3, R3, R156 ;  /* 0x0000009c03037220 */ /* 0x000fe20000400000 */
[----:B------:R-:W-:Y:S03]  /*63f0*/  BSSY B1, `(.L_x_166) ;  /* 0x0000006000017945 */ /* 0x000fe60003800000 */
[----:B------:R-:W-:-:S05]  /*6400*/  FFMA R3, R28, R155, R3 ;  /* 0x0000009b1c037223 */ /* 0x000fca0000000003 */
[----:B------:R-:W-:-:S05]  /*6410*/  F2FP.BF16.F32.PACK_AB R3, RZ, R3 ;  /* 0x00000003ff03723e */ /* 0x000fca00000010ff */
[----:B------:R2:W-:Y:S01]  /*6420*/  @P3 STG.E.U16 desc[UR36][R6.64+0x10], R3 ;  /* 0x0000100306003986 */ /* 0x0005e2000c101524 */
[----:B------:R-:W-:Y:S05]  /*6430*/  @!P2 BRA `(.L_x_167) ;  /* 0x000000000004a947 */ /* 0x000fea0003800000 */
[----:B------:R0:W5:Y:S02]  /*6440*/  LDG.E.LTC128B.U16 R154, desc[UR36][R4.64+0x12] ;  /* 0x00001224049a7981 */ /* 0x000164000c1e1520 */
.L_x_167:
[----:B------:R-:W-:Y:S05]  /*6450*/  BSYNC B1 ;  /* 0x0000000000017941 */ /* 0x000fea0003800000 */
.L_x_166:
        /* <DEDUP_REMOVED lines=9> */
.L_x_169:
[----:B------:R-:W-:Y:S05]  /*64f0*/  BSYNC B1 ;  /* 0x0000000000017941 */ /* 0x000fea0003800000 */
.L_x_168:
[----:B-----5:R-:W-:Y:S01]  /*6500*/  IMAD.U32 R3, R154, 0x10000, RZ ;  /* 0x000100009a037824 */ /* 0x020fe200078e00ff */
[----:B0-----:R-:W-:Y:S01]  /*6510*/  IADD3 R8, P3, R167, R8, RZ ;  /* 0x00000008a7087210 */ /* 0x001fe20007f7e0ff */
[----:B------:R-:W-:Y:S01]  /*6520*/  BSSY B1, `(.L_x_170) ;  /* 0x0000009000017945 */ /* 0x000fe20003800000 */
[----:B------:R-:W-:Y:S01]  /*6530*/  ISETP.GT.AND P2, PT, R0, 0x9, P1 ;  /* 0x000000090000780c */ /* 0x000fe20000f44270 */
[----:B------:R-:W-:Y:S02]  /*6540*/  FMUL R3, R3, R156 ;  /* 0x0000009c03037220 */ /* 0x000fe40000400000 */
[----:B------:R-:W-:Y:S02]  /*6550*/  IMAD.X R9, R169, 0x1, R9, P3 ;  /* 0x00000001a9097824 */ /* 0x000fe400018e0609 */
[----:B------:R-:W-:-:S05]  /*6560*/  FFMA R3, R30, R155, R3 ;  /* 0x0000009b1e037223 */ /* 0x000fca0000000003 */
[----:B------:R-:W-:-:S05]  /*6570*/  F2FP.BF16.F32.PACK_AB R3, RZ, R3 ;  /* 0x00000003ff03723e */ /* 0x000fca00000010ff */
[----:B------:R0:W-:Y:S01]  /*6580*/  @P4 STG.E.U16 desc[UR36][R8.64+0x10], R3 ;  /* 0x0000100308004986 */ /* 0x0001e2000c101524 */
[----:B------:R-:W-:Y:S05]  /*6590*/  @!P2 BRA `(.L_x_171) ;  /* 0x000000000004a947 */ /* 0x000fea0003800000 */
[----:B------:R0:W5:Y:S02]  /*65a0*/  LDG.E.LTC128B.U16 R154, desc[UR36][R10.64+0x12] ;  /* 0x000012240a9a7981 */ /* 0x000164000c1e1520 */
.L_x_171:
[----:B------:R-:W-:Y:S05]  /*65b0*/  BSYNC B1 ;  /* 0x0000000000017941 */ /* 0x000fea0003800000 */
.L_x_170:
[----:B0----5:R-:W-:Y:S01]  /*65c0*/  IMAD.U32 R3, R154, 0x10000, RZ ;  /* 0x000100009a037824 */ /* 0x021fe200078e00ff */
[----:B------:R-:W-:Y:S01]  /*65d0*/  ISETP.GT.AND P3, PT, R0, 0x10, P0 ;  /* 0x000000100000780c */ /* 0x000fe20000764270 */
[----:B------:R-:W-:Y:S02]  /*65e0*/  BSSY B1, `(.L_x_172) ;  /* 0x0000009000017945 */ /* 0x000fe40003800000 */
[----:B------:R-:W-:-:S04]  /*65f0*/  FMUL R8, R3, R156 ;  /* 0x0000009c03087220 */ /* 0x000fc80000400000 */
[----:B------:R-:W-:Y:S01]  /*6600*/  FFMA R31, R31, R155, R8 ;  /* 0x0000009b1f1f7223 */ /* 0x000fe20000000008 */
[----:B------:R-:W-:-:S04]  /*6610*/  IADD3 R8, P4, P5, R167, R160, R93 ;  /* 0x000000a0a7087210 */ /* 0x000fc80007d9e05d */
[----:B------:R-:W-:Y:S02]  /*6620*/  F2FP.BF16.F32.PACK_AB R31, RZ, R31 ;  /* 0x0000001fff1f723e */ /* 0x000fe400000010ff */
[----:B------:R-:W-:-:S05]  /*6630*/  IADD3.X R9, R169, R161, R95, P4, P5 ;  /* 0x000000a1a9097210 */ /* 0x000fca00027ea45f */
[----:B------:R0:W-:Y:S01]  /*6640*/  @P2 STG.E.U16 desc[UR36][R8.64+0x12], R31 ;  /* 0x0000121f08002986 */ /* 0x0001e2000c101524 */
[----:B------:R-:W-:Y:S05]  /*6650*/  @!P3 BRA `(.L_x_173) ;  /* 0x000000000004b947 */ /* 0x000fea0003800000 */
[----:B------:R0:W5:Y:S02]  /*6660*/  LDG.E.LTC128B.U16 R154, desc[UR36][R4.64+0x20] ;  /* 0x00002024049a7981 */ /* 0x000164000c1e1520 */
.L_x_173:
[----:B------:R-:W-:Y:S05]  /*6670*/  BSYNC B1 ;  /* 0x0000000000017941 */ /* 0x000fea0003800000 */
.L_x_172:
[----:B-----5:R-:W-:Y:S01]  /*6680*/  IMAD.U32 R3, R154, 0x10000, RZ ;  /* 0x000100009a037824 */ /* 0x020fe200078e00ff */
        /* <DEDUP_REMOVED lines=8> */
.L_x_175:
[----:B------:R-:W-:Y:S05]  /*6710*/  BSYNC B1 ;  /* 0x0000000000017941 */ /* 0x000fea0003800000 */
.L_x_174:
[----:B0----5:R-:W-:Y:S01]  /*6720*/  IMAD.U32 R3, R154, 0x10000, RZ ;  /* 0x000100009a037824 */ /* 0x021fe200078e00ff */
[----:B------:R-:W-:Y:S01]  /*6730*/  ISETP.GT.AND P3, PT, R0, 0x10, P1 ;  /* 0x000000100000780c */ /* 0x000fe20000f64270 */
[----:B------:R-:W-:Y:S02]  /*6740*/  BSSY B1, `(.L_x_176) ;  /* 0x0000007000017945 */ /* 0x000fe40003800000 */
[----:B--2---:R-:W-:-:S04]  /*6750*/  FMUL R12, R3, R156 ;  /* 0x0000009c030c7220 */ /* 0x004fc80000400000 */
[----:B------:R-:W-:-:S05]  /*6760*/  FFMA R12, R33, R155, R12 ;  /* 0x0000009b210c7223 */ /* 0x000fca000000000c */
[----:B------:R-:W-:-:S05]  /*6770*/  F2FP.BF16.F32.PACK_AB R12, RZ, R12 ;  /* 0x0000000cff0c723e */ /* 0x000fca00000010ff */
[----:B------:R0:W-:Y:S01]  /*6780*/  @P2 STG.E.U16 desc[UR36][R6.64+0x22], R12 ;  /* 0x0000220c06002986 */ /* 0x0001e2000c101524 */
[----:B------:R-:W-:Y:S05]  /*6790*/  @!P3 BRA `(.L_x_177) ;  /* 0x000000000004b947 */ /* 0x000fea0003800000 */
[----:B------:R2:W5:Y:S02]  /*67a0*/  LDG.E.LTC128B.U16 R154, desc[UR36][R10.64+0x20] ;  /* 0x000020240a9a7981 */ /* 0x000564000c1e1520 */
.L_x_177:
[----:B------:R-:W-:Y:S05]  /*67b0*/  BSYNC B1 ;  /* 0x0000000000017941 */ /* 0x000fea0003800000 */
.L_x_176:
        /* <DEDUP_REMOVED lines=9> */
.L_x_179:
[----:B------:R-:W-:Y:S05]  /*6850*/  BSYNC B1 ;  /* 0x0000000000017941 */ /* 0x000fea0003800000 */
.L_x_178:
[----:B0----5:R-:W-:Y:S01]  /*6860*/  IMAD.U32 R3, R154, 0x10000, RZ ;  /* 0x000100009a037824 */ /* 0x021fe200078e00ff */
        /* <DEDUP_REMOVED lines=8> */
.L_x_181:
[----:B------:R-:W-:Y:S05]  /*68f0*/  BSYNC B1 ;  /* 0x0000000000017941 */ /* 0x000fea0003800000 */
.L_x_180:
        /* <DEDUP_REMOVED lines=9> */
.L_x_183:
[----:B------:R-:W-:Y:S05]  /*6990*/  BSYNC B1 ;  /* 0x0000000000017941 */ /* 0x000fea0003800000 */
.L_x_182:
[----:B0----5:R-:W-:Y:S01]  /*69a0*/  SHF.L.U32 R3, R154, 0x10, RZ ;  /* 0x000000109a037819 */ /* 0x021fe200000006ff */
[----:B------:R-:W-:Y:S01]  /*69b0*/  BSSY B1, `(.L_x_184) ;  /* 0x0000008000017945 */ /* 0x000fe20003800000 */
[----:B------:R-:W-:-:S03]  /*69c0*/  ISETP.GT.AND P3, PT, R0, 0x18, P1 ;  /* 0x000000180000780c */ /* 0x000fc60000f64270 */
[----:B------:R-:W-:-:S04]  /*69d0*/  FMUL R12, R3, R156 ;  /* 0x0000009c030c7220 */ /* 0x000fc80000400000 */
[----:B------:R-:W-:-:S05]  /*69e0*/  FFMA R12, R37, R155, R12 ;  /* 0x0000009b250c7223 */ /* 0x000fca000000000c */
[----:B------:R-:W-:-:S05]  /*69f0*/  F2FP.BF16.F32.PACK_AB R12, RZ, R12 ;  /* 0x0000000cff0c723e */ /* 0x000fca00000010ff */
[----:B------:R0:W-:Y:S01]  /*6a00*/  @P2 STG.E.U16 desc[UR36][R6.64+0x32], R12 ;  /* 0x0000320c06002986 */ /* 0x0001e2000c101524 */
[----:B------:R-:W-:Y:S05]  /*6a10*/  @!P3 BRA `(.L_x_185) ;  /* 0x000000000004b947 */ /* 0x000fea0003800000 */
[----:B------:R0:W5:Y:S02]  /*6a20*/  LDG.E.LTC128B.U16 R154, desc[UR36][R10.64+0x30] ;  /* 0x000030240a9a7981 */ /* 0x000164000c1e1520 */
.L_x_185:
[----:B------:R-:W-:Y:S05]  /*6a30*/  BSYNC B1 ;  /* 0x0000000000017941 */ /* 0x000fea0003800000 */
.L_x_184:
        /* <DEDUP_REMOVED lines=9> */
.L_x_187:
[----:B------:R-:W-:Y:S05]  /*6ad0*/  BSYNC B1 ;  /* 0x0000000000017941 */ /* 0x000fea0003800000 */
.L_x_186:
        /* <DEDUP_REMOVED lines=9> */
.L_x_189:
[----:B------:R-:W-:Y:S05]  /*6b70*/  BSYNC B1 ;  /* 0x0000000000017941 */ /* 0x000fea0003800000 */
.L_x_188:
        /* <DEDUP_REMOVED lines=9> */
.L_x_191:
[----:B------:R-:W-:Y:S05]  /*6c10*/  BSYNC B1 ;  /* 0x0000000000017941 */ /* 0x000fea0003800000 */
.L_x_190:
        /* <DEDUP_REMOVED lines=9> */
.L_x_193:
[----:B------:R-:W-:Y:S05]  /*6cb0*/  BSYNC B1 ;  /* 0x0000000000017941 */ /* 0x000fea0003800000 */
.L_x_192:
        /* <DEDUP_REMOVED lines=9> */
.L_x_195:
[----:B------:R-:W-:Y:S05]  /*6d50*/  BSYNC B1 ;  /* 0x0000000000017941 */ /* 0x000fea0003800000 */
.L_x_194:
        /* <DEDUP_REMOVED lines=9> */
.L_x_197:
[----:B------:R-:W-:Y:S05]  /*6df0*/  BSYNC B1 ;  /* 0x0000000000017941 */ /* 0x000fea0003800000 */
.L_x_196:
        /* <DEDUP_REMOVED lines=9> */
.L_x_199:
[----:B------:R-:W-:Y:S05]  /*6e90*/  BSYNC B1 ;  /* 0x0000000000017941 */ /* 0x000fea0003800000 */
.L_x_198:
        /* <DEDUP_REMOVED lines=9> */
.L_x_201:
[----:B------:R-:W-:Y:S05]  /*6f30*/  BSYNC B1 ;  /* 0x0000000000017941 */ /* 0x000fea0003800000 */
.L_x_200:
        /* <DEDUP_REMOVED lines=9> */
.L_x_203:
[----:B------:R-:W-:Y:S05]  /*6fd0*/  BSYNC B1 ;  /* 0x0000000000017941 */ /* 0x000fea0003800000 */
.L_x_202:
        /* <DEDUP_REMOVED lines=9> */
.L_x_205:
[----:B------:R-:W-:Y:S05]  /*7070*/  BSYNC B1 ;  /* 0x0000000000017941 */ /* 0x000fea0003800000 */
.L_x_204:
[----:B-----5:R-:W-:Y:S01]  /*7080*/  SHF.L.U32 R3, R154, 0x10, RZ ;  /* 0x000000109a037819 */ /* 0x020fe200000006ff */
        /* <DEDUP_REMOVED lines=8> */
.L_x_207:
[----:B------:R-:W-:Y:S05]  /*7110*/  BSYNC B1 ;  /* 0x0000000000017941 */ /* 0x000fea0003800000 */
.L_x_206:
        /* <DEDUP_REMOVED lines=9> */
.L_x_209:
[----:B------:R-:W-:Y:S05]  /*71b0*/  BSYNC B1 ;  /* 0x0000000000017941 */ /* 0x000fea0003800000 */
.L_x_208:
        /* <DEDUP_REMOVED lines=9> */
.L_x_211:
[----:B------:R-:W-:Y:S05]  /*7250*/  BSYNC B1 ;  /* 0x0000000000017941 */ /* 0x000fea0003800000 */
.L_x_210:
        /* <DEDUP_REMOVED lines=9> */
.L_x_213:
[----:B------:R-:W-:Y:S05]  /*72f0*/  BSYNC B1 ;  /* 0x0000000000017941 */ /* 0x000fea0003800000 */
.L_x_212:
        /* <DEDUP_REMOVED lines=9> */
.L_x_215:
[----:B------:R-:W-:Y:S05]  /*7390*/  BSYNC B1 ;  /* 0x0000000000017941 */ /* 0x000fea0003800000 */
.L_x_214:
        /* <DEDUP_REMOVED lines=9> */
.L_x_217:
[----:B------:R-:W-:Y:S05]  /*7430*/  BSYNC B1 ;  /* 0x0000000000017941 */ /* 0x000fea0003800000 */
.L_x_216:
        /* <DEDUP_REMOVED lines=9> */
.L_x_219:
[----:B------:R-:W-:Y:S05]  /*74d0*/  BSYNC B1 ;  /* 0x0000000000017941 */ /* 0x000fea0003800000 */
.L_x_218:
        /* <DEDUP_REMOVED lines=9> */
.L_x_221:
[----:B------:R-:W-:Y:S05]  /*7570*/  BSYNC B1 ;  /* 0x0000000000017941 */ /* 0x000fea0003800000 */
.L_x_220:
        /* <DEDUP_REMOVED lines=9> */
.L_x_223:
[----:B------:R-:W-:Y:S05]  /*7610*/  BSYNC B1 ;  /* 0x0000000000017941 */ /* 0x000fea0003800000 */
.L_x_222:
        /* <DEDUP_REMOVED lines=9> */
.L_x_225:
[----:B------:R-:W-:Y:S05]  /*76b0*/  BSYNC B1 ;  /* 0x0000000000017941 */ /* 0x000fea0003800000 */
.L_x_224:
        /* <DEDUP_REMOVED lines=9> */
.L_x_227:
[----:B------:R-:W-:Y:S05]  /*7750*/  BSYNC B1 ;  /* 0x0000000000017941 */ /* 0x000fea0003800000 */
.L_x_226:
        /* <DEDUP_REMOVED lines=9> */
.L_x_229:
[----:B------:R-:W-:Y:S05]  /*77f0*/  BSYNC B1 ;  /* 0x0000000000017941 */ /* 0x000fea0003800000 */
.L_x_228:
        /* <DEDUP_REMOVED lines=9> */
.L_x_231:
[----:B------:R-:W-:Y:S05]  /*7890*/  BSYNC B1 ;  /* 0x0000000000017941 */ /* 0x000fea0003800000 */
.L_x_230:
        /* <DEDUP_REMOVED lines=9> */
.L_x_233:
[----:B------:R-:W-:Y:S05]  /*7930*/  BSYNC B1 ;  /* 0x0000000000017941 */ /* 0x000fea0003800000 */
.L_x_232:
        /* <DEDUP_REMOVED lines=9> */
.L_x_235:
[----:B------:R-:W-:Y:S05]  /*79d0*/  BSYNC B1 ;  /* 0x0000000000017941 */ /* 0x000fea0003800000 */
.L_x_234:
        /* <DEDUP_REMOVED lines=9> */
.L_x_237:
[----:B------:R-:W-:Y:S05]  /*7a70*/  BSYNC B1 ;  /* 0x0000000000017941 */ /* 0x000fea0003800000 */
.L_x_236:
        /* <DEDUP_REMOVED lines=9> */
.L_x_239:
[----:B------:R-:W-:Y:S05]  /*7b10*/  BSYNC B1 ;  /* 0x0000000000017941 */ /* 0x000fea0003800000 */
.L_x_238:
        /* <DEDUP_REMOVED lines=9> */
.L_x_241:
[----:B------:R-:W-:Y:S05]  /*7bb0*/  BSYNC B1 ;  /* 0x0000000000017941 */ /* 0x000fea0003800000 */
.L_x_240:
        /* <DEDUP_REMOVED lines=9> */
.L_x_243:
[----:B------:R-:W-:Y:S05]  /*7c50*/  BSYNC B1 ;  /* 0x0000000000017941 */ /* 0x000fea0003800000 */
.L_x_242:
        /* <DEDUP_REMOVED lines=9> */
.L_x_245:
[----:B------:R-:W-:Y:S05]  /*7cf0*/  BSYNC B1 ;  /* 0x0000000000017941 */ /* 0x000fea0003800000 */
.L_x_244:
        /* <DEDUP_REMOVED lines=9> */
.L_x_247:
[----:B------:R-:W-:Y:S05]  /*7d90*/  BSYNC B1 ;  /* 0x0000000000017941 */ /* 0x000fea0003800000 */
.L_x_246:
        /* <DEDUP_REMOVED lines=9> */
.L_x_249:
[----:B------:R-:W-:Y:S05]  /*7e30*/  BSYNC B1 ;  /* 0x0000000000017941 */ /* 0x000fea0003800000 */
.L_x_248:
        /* <DEDUP_REMOVED lines=9> */
.L_x_251:
[----:B------:R-:W-:Y:S05]  /*7ed0*/  BSYNC B1 ;  /* 0x0000000000017941 */ /* 0x000fea0003800000 */
.L_x_250:
        /* <DEDUP_REMOVED lines=9> */
.L_x_253:
[----:B------:R-:W-:Y:S05]  /*7f70*/  BSYNC B1 ;  /* 0x0000000000017941 */ /* 0x000fea0003800000 */
.L_x_252:
        /* <DEDUP_REMOVED lines=9> */
.L_x_255:
[----:B------:R-:W-:Y:S05]  /*8010*/  BSYNC B1 ;  /* 0x0000000000017941 */ /* 0x000fea0003800000 */
.L_x_254:
        /* <DEDUP_REMOVED lines=9> */
.L_x_257:
[----:B------:R-:W-:Y:S05]  /*80b0*/  BSYNC B1 ;  /* 0x0000000000017941 */ /* 0x000fea0003800000 */
.L_x_256:
        /* <DEDUP_REMOVED lines=9> */
.L_x_259:
[----:B------:R-:W-:Y:S05]  /*8150*/  BSYNC B1 ;  /* 0x0000000000017941 */ /* 0x000fea0003800000 */
.L_x_258:
        /* <DEDUP_REMOVED lines=9> */
.L_x_261:
[----:B------:R-:W-:Y:S05]  /*81f0*/  BSYNC B1 ;  /* 0x0000000000017941 */ /* 0x000fea0003800000 */
.L_x_260:
        /* <DEDUP_REMOVED lines=9> */
.L_x_263:
[----:B------:R-:W-:Y:S05]  /*8290*/  BSYNC B1 ;  /* 0x0000000000017941 */ /* 0x000fea0003800000 */
.L_x_262:
        /* <DEDUP_REMOVED lines=9> */
.L_x_265:
[----:B------:R-:W-:Y:S05]  /*8330*/  BSYNC B1 ;  /* 0x0000000000017941 */ /* 0x000fea0003800000 */
.L_x_264:
        /* <DEDUP_REMOVED lines=9> */
.L_x_267:
[----:B------:R-:W-:Y:S05]  /*83d0*/  BSYNC B1 ;  /* 0x0000000000017941 */ /* 0x000fea0003800000 */
.L_x_266:
        /* <DEDUP_REMOVED lines=9> */
.L_x_269:
[----:B------:R-:W-:Y:S05]  /*8470*/  BSYNC B1 ;  /* 0x0000000000017941 */ /* 0x000fea0003800000 */
.L_x_268:
        /* <DEDUP_REMOVED lines=9> */
.L_x_271:
[----:B------:R-:W-:Y:S05]  /*8510*/  BSYNC B1 ;  /* 0x0000000000017941 */ /* 0x000fea0003800000 */
.L_x_270:
        /* <DEDUP_REMOVED lines=9> */
.L_x_273:
[----:B------:R-:W-:Y:S05]  /*85b0*/  BSYNC B1 ;  /* 0x0000000000017941 */ /* 0x000fea0003800000 */
.L_x_272:
        /* <DEDUP_REMOVED lines=9> */
.L_x_275:
[----:B------:R-:W-:Y:S05]  /*8650*/  BSYNC B1 ;  /* 0x0000000000017941 */ /* 0x000fea0003800000 */
.L_x_274:
        /* <DEDUP_REMOVED lines=9> */
.L_x_277:
[----:B------:R-:W-:Y:S05]  /*86f0*/  BSYNC B1 ;  /* 0x0000000000017941 */ /* 0x000fea0003800000 */
.L_x_276:
        /* <DEDUP_REMOVED lines=9> */
.L_x_279:
[----:B------:R-:W-:Y:S05]  /*8790*/  BSYNC B1 ;  /* 0x0000000000017941 */ /* 0x000fea0003800000 */
.L_x_278:
[----:B0----5:R-:W-:Y:S01]  /*87a0*/  IMAD.U32 R3, R154, 0x10000, RZ ;  /* 0x000100009a037824 */ /* 0x021fe200078e00ff */
[----:B------:R-:W-:Y:S01]  /*87b0*/  ISETP.GT.AND P2, PT, R0, 0x78, P1 ;  /* 0x000000780000780c */ /* 0x000fe20000f44270 */
[----:B------:R-:W-:Y:S02]  /*87c0*/  BSSY B1, `(.L_x_280) ;  /* 0x0000007000017945 */ /* 0x000fe40003800000 */
[----:B-1----:R-:W-:-:S04]  /*87d0*/  FMUL R4, R3, R156 ;  /* 0x0000009c03047220 */ /* 0x002fc80000400000 */
[----:B------:R-:W-:-:S05]  /*87e0*/  FFMA R4, R85, R155, R4 ;  /* 0x0000009b55047223 */ /* 0x000fca0000000004 */
[----:B------:R-:W-:-:S05]  /*87f0*/  F2FP.BF16.F32.PACK_AB R4, RZ, R4 ;  /* 0x00000004ff04723e */ /* 0x000fca00000010ff */
[----:B------:R0:W-:Y:S01]  /*8800*/  @P0 STG.E.U16 desc[UR36][R6.64+0xf2], R4 ;  /* 0x0000f20406000986 */ /* 0x0001e2000c101524 */
[----:B------:R-:W-:Y:S05]  /*8810*/  @!P2 BRA `(.L_x_281) ;  /* 0x000000000004a947 */ /* 0x000fea0003800000 */
[----:B------:R1:W5:Y:S02]  /*8820*/  LDG.E.LTC128B.U16 R154, desc[UR36][R10.64+0xf0] ;  /* 0x0000f0240a9a7981 */ /* 0x000364000c1e1520 */
.L_x_281:
[----:B------:R-:W-:Y:S05]  /*8830*/  BSYNC B1 ;  /* 0x0000000000017941 */ /* 0x000fea0003800000 */
.L_x_280:
[----:B-----5:R-:W-:Y:S01]  /*8840*/  IMAD.U32 R3, R154, 0x10000, RZ ;  /* 0x000100009a037824 */ /* 0x020fe200078e00ff */
[----:B------:R-:W-:Y:S01]  /*8850*/  ISETP.GT.AND P1, PT, R0, 0x79, P1 ;  /* 0x000000790000780c */ /* 0x000fe20000f24270 */
[----:B0-----:R-:W-:Y:S01]  /*8860*/  @P2 IMAD.MOV.U32 R4, RZ, RZ, R8 ;  /* 0x000000ffff042224 */ /* 0x001fe200078e0008 */
[----:B------:R-:W-:Y:S01]  /*8870*/  BSSY B1, `(.L_x_282) ;  /* 0x0000008000017945 */ /* 0x000fe20003800000 */
[----:B------:R-:W-:Y:S01]  /*8880*/  FMUL R3, R3, R156 ;  /* 0x0000009c03037220 */ /* 0x000fe20000400000 */
[----:B------:R-:W-:-:S03]  /*8890*/  @P2 IMAD.MOV.U32 R5, RZ, RZ, R9 ;  /* 0x000000ffff052224 */ /* 0x000fc600078e0009 */
[----:B------:R-:W-:-:S05]  /*88a0*/  FFMA R3, R86, R155, R3 ;  /* 0x0000009b56037223 */ /* 0x000fca0000000003 */
[----:B------:R-:W-:-:S05]  /*88b0*/  F2FP.BF16.F32.PACK_AB R3, RZ, R3 ;  /* 0x00000003ff03723e */ /* 0x000fca00000010ff */
[----:B------:R0:W-:Y:S01]  /*88c0*/  @P2 STG.E.U16 desc[UR36][R4.64+0xf0], R3 ;  /* 0x0000f00304002986 */ /* 0x0001e2000c101524 */
[----:B------:R-:W-:Y:S05]  /*88d0*/  @!P1 BRA `(.L_x_283) ;  /* 0x0000000000049947 */ /* 0x000fea0003800000 */
[----:B------:R0:W5:Y:S02]  /*88e0*/  LDG.E.LTC128B.U16 R154, desc[UR36][R10.64+0xf2] ;  /* 0x0000f2240a9a7981 */ /* 0x000164000c1e1520 */
.L_x_283:
[----:B------:R-:W-:Y:S05]  /*88f0*/  BSYNC B1 ;  /* 0x0000000000017941 */ /* 0x000fea0003800000 */
.L_x_282:
[----:B------:R-:W-:Y:S05]  /*8900*/  @!P1 BRA `(.L_x_284) ;  /* 0x00000024004c9947 */ /* 0x000fea0003800000 */
[----:B0----5:R-:W-:-:S04]  /*8910*/  IMAD.U32 R3, R154, 0x10000, RZ ;  /* 0x000100009a037824 */ /* 0x021fc800078e00ff */
[----:B------:R-:W-:-:S04]  /*8920*/  FMUL R0, R3, R156 ;  /* 0x0000009c03007220 */ /* 0x000fc80000400000 */
[----:B------:R-:W-:-:S05]  /*8930*/  FFMA R0, R87, R155, R0 ;  /* 0x0000009b57007223 */ /* 0x000fca0000000000 */
[----:B------:R-:W-:-:S05]  /*8940*/  F2FP.BF16.F32.PACK_AB R0, RZ, R0 ;  /* 0x00000000ff00723e */ /* 0x000fca00000010ff */
[----:B------:R0:W-:Y:S01]  /*8950*/  STG.E.U16 desc[UR36][R8.64+0xf2], R0 ;  /* 0x0000f20008007986 */ /* 0x0001e2000c101524 */
[----:B------:R-:W-:Y:S05]  /*8960*/  BRA `(.L_x_284) ;  /* 0x0000002400347947 */ /* 0x000fea0003800000 */
.L_x_33:
[----:B------:R-:W-:Y:S01]  /*8970*/  ULDC.64 UR4, c[0x0][0x5c0] ;  /* 0x0001700000047ab9 */ /* 0x000fe20000000a00 */
[-C--:B------:R-:W-:Y:S01]  /*8980*/  FMUL R88, R88, R155.reuse ;  /* 0x0000009b58587220 */ /* 0x080fe20000400000 */
[----:B------:R-:W-:Y:S01]  /*8990*/  LEA R6, P0, R168, UR4, 0x1 ;  /* 0x00000004a8067c11 */ /* 0x000fe2000f8008ff */
[----:B------:R-:W-:Y:S01]  /*89a0*/  IMAD.SHL.U32 R11, R4, 0x10, RZ ;  /* 0x00000010040b7824 */ /* 0x000fe200078e00ff */
[----:B------:R-:W-:Y:S01]  /*89b0*/  ISETP.GT.AND P2, PT, R0, 0x1, P3 ;  /* 0x000000010000780c */ /* 0x000fe20001f44270 */
[-C--:B------:R-:W-:Y:S01]  /*89c0*/  FMUL R89, R89, R155.reuse ;  /* 0x0000009b59597220 */ /* 0x080fe20000400000 */
[----:B------:R-:W-:Y:S01]  /*89d0*/  LEA.HI.X R7, R168, UR5, R167, 0x1, P0 ;  /* 0x00000005a8077c11 */ /* 0x000fe200080f0ca7 */
[-C--:B------:R-:W-:Y:S01]  /*89e0*/  FMUL R90, R90, R155.reuse ;  /* 0x0000009b5a5a7220 */ /* 0x080fe20000400000 */
[----:B------:R-:W-:Y:S01]  /*89f0*/  ISETP.GT.AND P0, PT, R3, 0x8, PT ;  /* 0x000000080300780c */ /* 0x000fe20003f04270 */
[-C--:B------:R-:W-:Y:S01]  /*8a00*/  FMUL R91, R91, R155.reuse ;  /* 0x0000009b5b5b7220 */ /* 0x080fe20000400000 */
[----:B------:R-:W-:Y:S01]  /*8a10*/  F2FP.BF16.F32.PACK_AB R88, RZ, R88 ;  /* 0x00000058ff58723e */ /* 0x000fe200000010ff */
[-C--:B------:R-:W-:Y:S01]  /*8a20*/  FMUL R92, R92, R155.reuse ;  /* 0x0000009b5c5c7220 */ /* 0x080fe20000400000 */
[----:B------:R-:W-:Y:S01]  /*8a30*/  ISETP.GT.AND P4, PT, R0, RZ, P0 ;  /* 0x000000ff0000720c */ /* 0x000fe20000784270 */
[-C--:B------:R-:W-:Y:S01]  /*8a40*/  FMUL R93, R93, R155.reuse ;  /* 0x0000009b5d5d7220 */ /* 0x080fe20000400000 */
[----:B------:R-:W-:Y:S01]  /*8a50*/  SHF.L.U64.HI R9, R4, 0x4, R5 ;  /* 0x0000000404097819 */ /* 0x000fe20000010205 */
[----:B------:R-:W-:Y:S01]  /*8a60*/  @P1 STG.E.U16 desc[UR36][R6.64], R88 ;  /* 0x0000005806001986 */ /* 0x000fe2000c101524 */
[----:B------:R-:W-:Y:S01]  /*8a70*/  IADD3 R12, P5, R11, R6, RZ ;  /* 0x000000060b0c7210 */ /* 0x000fe20007fbe0ff */
[-C--:B------:R-:W-:Y:S01]  /*8a80*/  FMUL R94, R94, R155.reuse ;  /* 0x0000009b5e5e7220 */ /* 0x080fe20000400000 */
[----:B------:R-:W-:Y:S01]  /*8a90*/  ISETP.GT.AND P1, PT, R0, 0x1, P0 ;  /* 0x000000010000780c */ /* 0x000fe20000724270 */
[----:B------:R-:W-:Y:S01]  /*8aa0*/  FMUL R95, R95, R155 ;  /* 0x0000009b5f5f7220 */ /* 0x000fe20000400000 */
[----:B------:R-:W-:Y:S01]  /*8ab0*/  F2FP.BF16.F32.PACK_AB R89, RZ, R89 ;  /* 0x00000059ff59723e */ /* 0x000fe200000010ff */
[----:B------:R-:W-:Y:S01]  /*8ac0*/  IMAD.X R13, R9, 0x1, R7, P5 ;  /* 0x00000001090d7824 */ /* 0x000fe200028e0607 */
[----:B------:R-:W-:Y:S01]  /*8ad0*/  F2FP.BF16.F32.PACK_AB R90, RZ, R90 ;  /* 0x0000005aff5a723e */ /* 0x000fe200000010ff */
[----:B------:R-:W-:Y:S01]  /*8ae0*/  FMUL R96, R96, R155 ;  /* 0x0000009b60607220 */ /* 0x000fe20000400000 */
[----:B------:R-:W-:Y:S01]  /*8af0*/  F2FP.BF16.F32.PACK_AB R91, RZ, R91 ;  /* 0x0000005bff5b723e */ /* 0x000fe200000010ff */
[----:B------:R-:W-:Y:S01]  /*8b00*/  @P2 STG.E.U16 desc[UR36][R6.64+0x2], R89 ;  /* 0x0000025906002986 */ /* 0x000fe2000c101524 */
[C---:B------:R-:W-:Y:S01]  /*8b10*/  ISETP.GT.AND P5, PT, R0.reuse, 0x9, P3 ;  /* 0x000000090000780c */ /* 0x040fe20001fa4270 */
[-C--:B------:R-:W-:Y:S01]  /*8b20*/  FMUL R97, R97, R155.reuse ;  /* 0x0000009b61617220 */ /* 0x080fe20000400000 */
[C---:B------:R-:W-:Y:S01]  /*8b30*/  ISETP.GT.AND P2, PT, R0.reuse, 0x8, P0 ;  /* 0x000000080000780c */ /* 0x040fe20000744270 */
[----:B------:R-:W-:Y:S01]  /*8b40*/  @P4 STG.E.U16 desc[UR36][R12.64], R90 ;  /* 0x0000005a0c004986 */ /* 0x000fe2000c101524 */
[----:B------:R-:W-:Y:S01]  /*8b50*/  ISETP.GT.AND P4, PT, R0, 0x8, P3 ;  /* 0x000000080000780c */ /* 0x000fe20001f84270 */
[-C--:B------:R-:W-:Y:S01]  /*8b60*/  FMUL R98, R98, R155.reuse ;  /* 0x0000009b62627220 */ /* 0x080fe20000400000 */
[----:B------:R-:W-:Y:S01]  /*8b70*/  F2FP.BF16.F32.PACK_AB R92, RZ, R92 ;  /* 0x0000005cff5c723e */ /* 0x000fe200000010ff */
[----:B------:R-:W-:Y:S01]  /*8b80*/  @P1 STG.E.U16 desc[UR36][R12.64+0x2], R91 ;  /* 0x0000025b0c001986 */ /* 0x000fe2000c101524 */
[----:B------:R-:W-:Y:S01]  /*8b90*/  ISETP.GT.AND P1, PT, R0, 0x9, P0 ;  /* 0x000000090000780c */ /* 0x000fe20000724270 */
[----:B------:R-:W-:Y:S01]  /*8ba0*/  FMUL R99, R99, R155 ;  /* 0x0000009b63637220 */ /* 0x000fe20000400000 */
[----:B------:R-:W-:Y:S01]  /*8bb0*/  F2FP.BF16.F32.PACK_AB R93, RZ, R93 ;  /* 0x0000005dff5d723e */ /* 0x000fe200000010ff */
[-C--:B------:R-:W-:Y:S01]  /*8bc0*/  FMUL R100, R100, R155.reuse ;  /* 0x0000009b64647220 */ /* 0x080fe20000400000 */
[----:B------:R-:W-:Y:S01]  /*8bd0*/  F2FP.BF16.F32.PACK_AB R94, RZ, R94 ;  /* 0x0000005eff5e723e */ /* 0x000fe200000010ff */
[----:B------:R-:W-:Y:S01]  /*8be0*/  FMUL R101, R101, R155 ;  /* 0x0000009b65657220 */ /* 0x000fe20000400000 */
[----:B------:R-:W-:Y:S01]  /*8bf0*/  F2FP.BF16.F32.PACK_AB R95, RZ, R95 ;  /* 0x0000005fff5f723e */ /* 0x000fe200000010ff */
[-C--:B------:R-:W-:Y:S01]  /*8c00*/  FMUL R102, R102, R155.reuse ;  /* 0x0000009b66667220 */ /* 0x080fe20000400000 */
[----:B------:R-:W-:Y:S01]  /*8c10*/  F2FP.BF16.F32.PACK_AB R96, RZ, R96 ;  /* 0x00000060ff60723e */ /* 0x000fe200000010ff */
[----:B------:R-:W-:Y:S01]  /*8c20*/  @P4 STG.E.U16 desc[UR36][R6.64+0x10], R92 ;  /* 0x0000105c06004986 */ /* 0x000fe2000c101524 */
[C---:B------:R-:W-:Y:S01]  /*8c30*/  ISETP.GT.AND P4, PT, R0.reuse, 0x10, P3 ;  /* 0x000000100000780c */ /* 0x040fe20001f84270 */
[----:B------:R-:W-:Y:S01]  /*8c40*/  FMUL R103, R103, R155 ;  /* 0x0000009b67677220 */ /* 0x000fe20000400000 */
[----:B------:R-:W-:Y:S01]  /*8c50*/  F2FP.BF16.F32.PACK_AB R97, RZ, R97 ;  /* 0x00000061ff61723e */ /* 0x000fe200000010ff */
[----:B------:R-:W-:Y:S01]  /*8c60*/  @P5 STG.E.U16 desc[UR36][R6.64+0x12], R93 ;  /* 0x0000125d06005986 */ /* 0x000fe2000c101524 */
[----:B------:R-:W-:Y:S01]  /*8c70*/  ISETP.GT.AND P5, PT, R0, 0x11, P0 ;  /* 0x000000110000780c */ /* 0x000fe200007a4270 */
        /* <DEDUP_REMOVED lines=74> */
[----:B------:R-:W-:Y:S01]  /*9120*/  FMUL R125, R125, R155 ;  /* 0x0000009b7d7d7220 */ /* 0x000fe20000400000 */
[----:B------:R-:W-:Y:S01]  /*9130*/  F2FP.BF16.F32.PACK_AB R119, RZ, R119 ;  /* 0x00000077ff77723e */ /* 0x000fe200000010ff */
[-C--:B------:R-:W-:Y:S01]  /*9140*/  FMUL R126, R126, R155.reuse ;  /* 0x0000009b7e7e7220 */ /* 0x080fe20000400000 */
[----:B------:R-:W-:Y:S01]  /*9150*/  F2FP.BF16.F32.PACK_AB R120, RZ, R120 ;  /* 0x00000078ff78723e */ /* 0x000fe200000010ff */
        /* <DEDUP_REMOVED lines=86> */
[-C--:B------:R-:W-:Y:S01]  /*96c0*/  FMUL R151, R151, R155.reuse ;  /* 0x0000009b97977220 */ /* 0x080fe20000400000 */
[----:B------:R-:W-:Y:S01]  /*96d0*/  SHF.L.U64.HI R21, R4, 0x8, R5 ;  /* 0x0000000804157819 */ /* 0x000fe20000010205 */
[----:B------:R-:W-:Y:S01]  /*96e0*/  @P2 STG.E.U16 desc[UR36][R6.64+0xa2], R129 ;  /* 0x0000a28106002986 */ /* 0x000fe2000c101524 */
[----:B------:R-:W-:Y:S01]  /*96f0*/  ISETP.GT.AND P2, PT, R0, 0x59, P3 ;  /* 0x000000590000780c */ /* 0x000fe20001f44270 */
[-C--:B------:R-:W-:Y:S01]  /*9700*/  FMUL R25, R25, R155.reuse ;  /* 0x0000009b19197220 */ /* 0x080fe20000400000 */
[----:B------:R-:W-:Y:S01]  /*9710*/  SHF.L.U32 R23, R4, 0x8, RZ ;  /* 0x0000000804177819 */ /* 0x000fe200000006ff */
[----:B------:R-:W-:Y:S01]  /*9720*/  @P5 STG.E.U16 desc[UR36][R12.64+0xa0], R130 ;  /* 0x0000a0820c005986 */ /* 0x000fe2000c101524 */
[----:B------:R-:W-:Y:S01]  /*9730*/  ISETP.GT.AND P5, PT, R0, 0x58, P0 ;  /* 0x000000580000780c */ /* 0x000fe200007a4270 */
        /* <DEDUP_REMOVED lines=26> */
[----:B------:R-:W-:Y:S01]  /*98e0*/  FMUL R32, R32, R155 ;  /* 0x0000009b20207220 */ /* 0x000fe20000400000 */
[----:B------:R-:W-:Y:S01]  /*98f0*/  F2FP.BF16.F32.PACK_AB R25, RZ, R25 ;  /* 0x00000019ff19723e */ /* 0x000fe200000010ff */
[-C--:B------:R-:W-:Y:S01]  /*9900*/  FMUL R33, R33, R155.reuse ;  /* 0x0000009b21217220 */ /* 0x080fe20000400000 */
        /* <DEDUP_REMOVED lines=25> */
[----:B------:R-:W-:Y:S01]  /*9aa0*/  @P2 STG.E.U16 desc[UR36][R12.64+0xd0], R142 ;  /* 0x0000d08e0c002986 */ /* 0x000fe2000c101524 */
[----:B------:R-:W-:Y:S01]  /*9ab0*/  F2FP.BF16.F32.PACK_AB R33, RZ, R33 ;  /* 0x00000021ff21723e */ /* 0x000fe200000010ff */
[-C--:B------:R-:W-:Y:S01]  /*9ac0*/  FMUL R41, R41, R155.reuse ;  /* 0x0000009b29297220 */ /* 0x080fe20000400000 */
[----:B------:R-:W-:Y:S01]  /*9ad0*/  F2FP.BF16.F32.PACK_AB R34, RZ, R34 ;  /* 0x00000022ff22723e */ /* 0x000fe200000010ff */
[----:B------:R-:W-:Y:S01]  /*9ae0*/  FMUL R42, R42, R155 ;  /* 0x0000009b2a2a7220 */ /* 0x000fe20000400000 */
[----:B------:R-:W-:Y:S01]  /*9af0*/  F2FP.BF16.F32.PACK_AB R35, RZ, R35 ;  /* 0x00000023ff23723e */ /* 0x000fe200000010ff */
[----:B------:R-:W-:Y:S01]  /*9b00*/  @P4 STG.E.U16 desc[UR36][R12.64+0xd2], R143 ;  /* 0x0000d28f0c004986 */ /* 0x000fe2000c101524 */
[C---:B------:R-:W-:Y:S01]  /*9b10*/  ISETP.GT.AND P4, PT, R0.reuse, 0x71, P0 ;  /* 0x000000710000780c */ /* 0x040fe20000784270 */
[----:B------:R-:W-:Y:S01]  /*9b20*/  FMUL R43, R43, R155 ;  /* 0x0000009b2b2b7220 */ /* 0x000fe20000400000 */
[----:B------:R-:W-:Y:S01]  /*9b30*/  F2FP.BF16.F32.PACK_AB R36, RZ, R36 ;  /* 0x00000024ff24723e */ /* 0x000fe200000010ff */
[----:B------:R-:W-:Y:S01]  /*9b40*/  @P5 STG.E.U16 desc[UR36][R6.64+0xe0], R144 ;  /* 0x0000e09006005986 */ /* 0x000fe2000c101524 */
[----:B------:R-:W-:Y:S01]  /*9b50*/  ISETP.GT.AND P5, PT, R0, 0x70, P0 ;  /* 0x000000700000780c */ /* 0x000fe200007a4270 */
[----:B------:R-:W-:Y:S01]  /*9b60*/  @P1 IMAD.MOV.U32 R4, RZ, RZ, R6 ;  /* 0x000000ffff041224 */ /* 0x000fe200078e0006 */
[----:B------:R-:W-:Y:S01]  /*9b70*/  F2FP.BF16.F32.PACK_AB R37, RZ, R37 ;  /* 0x00000025ff25723e */ /* 0x000fe200000010ff */
[----:B------:R-:W-:Y:S01]  /*9b80*/  @P1 IMAD.MOV.U32 R5, RZ, RZ, R7 ;  /* 0x000000ffff051224 */ /* 0x000fe200078e0007 */
[----:B------:R-:W-:Y:S01]  /*9b90*/  F2FP.BF16.F32.PACK_AB R38, RZ, R38 ;  /* 0x00000026ff26723e */ /* 0x000fe200000010ff */
[----:B------:R-:W-:Y:S01]  /*9ba0*/  FMUL R44, R44, R155 ;  /* 0x0000009b2c2c7220 */ /* 0x000fe20000400000 */
[----:B------:R-:W-:Y:S01]  /*9bb0*/  F2FP.BF16.F32.PACK_AB R39, RZ, R39 ;  /* 0x00000027ff27723e */ /* 0x000fe200000010ff */
[-C--:B------:R-:W-:Y:S01]  /*9bc0*/  FMUL R45, R45, R155.reuse ;  /* 0x0000009b2d2d7220 */ /* 0x080fe20000400000 */
[----:B------:R0:W-:Y:S01]  /*9bd0*/  @P1 STG.E.U16 desc[UR36][R4.64+0xe2], R145 ;  /* 0x0000e29104001986 */ /* 0x0001e2000c101524 */
[----:B------:R-:W-:Y:S01]  /*9be0*/  IADD3 R14, P1, P2, R11, R6, R23 ;  /* 0x000000060b0e7210 */ /* 0x000fe20007a3e017 */
[-C--:B------:R-:W-:Y:S01]  /*9bf0*/  FMUL R46, R46, R155.reuse ;  /* 0x0000009b2e2e7220 */ /* 0x080fe20000400000 */
[----:B------:R-:W-:Y:S01]  /*9c00*/  F2FP.BF16.F32.PACK_AB R40, RZ, R40 ;  /* 0x00000028ff28723e */ /* 0x000fe200000010ff */
[----:B------:R-:W-:Y:S01]  /*9c10*/  FMUL R47, R47, R155 ;  /* 0x0000009b2f2f7220 */ /* 0x000fe20000400000 */
[----:B------:R-:W-:Y:S01]  /*9c20*/  IADD3.X R15, R9, R7, R21, P1, P2 ;  /* 0x00000007090f7210 */ /* 0x000fe20000fe4415 */
[-C--:B------:R-:W-:Y:S01]  /*9c30*/  FMUL R48, R48, R155.reuse ;  /* 0x0000009b30307220 */ /* 0x080fe20000400000 */
[----:B------:R-:W-:Y:S01]  /*9c40*/  ISETP.GT.AND P1, PT, R3, 0x80, PT ;  /* 0x000000800300780c */ /* 0x000fe20003f24270 */
[-C--:B------:R-:W-:Y:S01]  /*9c50*/  FMUL R49, R49, R155.reuse ;  /* 0x0000009b31317220 */ /* 0x080fe20000400000 */
[----:B------:R-:W-:Y:S01]  /*9c60*/  ISETP.GT.AND P2, PT, R3, 0x88, PT ;  /* 0x000000880300780c */ /* 0x000fe20003f44270 */
[----:B------:R-:W-:Y:S01]  /*9c70*/  FMUL R50, R50, R155 ;  /* 0x0000009b32327220 */ /* 0x000fe20000400000 */
[----:B------:R-:W-:Y:S01]  /*9c80*/  F2FP.BF16.F32.PACK_AB R41, RZ, R41 ;  /* 0x00000029ff29723e */ /* 0x000fe200000010ff */
[----:B0-----:R-:W-:Y:S01]  /*9c90*/  @P5 IMAD.MOV.U32 R4, RZ, RZ, R12 ;  /* 0x000000ffff045224 */ /* 0x001fe200078e000c */
[----:B------:R-:W-:Y:S01]  /*9ca0*/  F2FP.BF16.F32.PACK_AB R42, RZ, R42 ;  /* 0x0000002aff2a723e */ /* 0x000fe200000010ff */
[----:B------:R-:W-:Y:S01]  /*9cb0*/  @P5 IMAD.MOV.U32 R5, RZ, RZ, R13 ;  /* 0x000000ffff055224 */ /* 0x000fe200078e000d */
[----:B------:R-:W-:Y:S01]  /*9cc0*/  F2FP.BF16.F32.PACK_AB R43, RZ, R43 ;  /* 0x0000002bff2b723e */ /* 0x000fe200000010ff */
[-C--:B------:R-:W-:Y:S01]  /*9cd0*/  FMUL R51, R51, R155.reuse ;  /* 0x0000009b33337220 */ /* 0x080fe20000400000 */
[----:B------:R-:W-:Y:S01]  /*9ce0*/  F2FP.BF16.F32.PACK_AB R44, RZ, R44 ;  /* 0x0000002cff2c723e */ /* 0x000fe200000010ff */
[-C--:B------:R-:W-:Y:S01]  /*9cf0*/  FMUL R52, R52, R155.reuse ;  /* 0x0000009b34347220 */ /* 0x080fe20000400000 */
[----:B------:R0:W-:Y:S01]  /*9d00*/  @P5 STG.E.U16 desc[UR36][R4.64+0xe0], R146 ;  /* 0x0000e09204005986 */ /* 0x0001e2000c101524 */
[C---:B------:R-:W-:Y:S01]  /*9d10*/  ISETP.GT.AND P5, PT, R0.reuse, 0x78, P3 ;  /* 0x000000780000780c */ /* 0x040fe20001fa4270 */
[-C--:B------:R-:W-:Y:S01]  /*9d20*/  FMUL R53, R53, R155.reuse ;  /* 0x0000009b35357220 */ /* 0x080fe20000400000 */
[C---:B------:R-:W-:Y:S01]  /*9d30*/  ISETP.GT.AND P3, PT, R0.reuse, 0x79, P3 ;  /* 0x000000790000780c */ /* 0x040fe20001f64270 */
[----:B------:R-:W-:Y:S01]  /*9d40*/  @P4 STG.E.U16 desc[UR36][R12.64+0xe2], R147 ;  /* 0x0000e2930c004986 */ /* 0x000fe2000c101524 */
[----:B------:R-:W-:Y:S01]  /*9d50*/  ISETP.GT.AND P4, PT, R0, 0x78, P0 ;  /* 0x000000780000780c */ /* 0x000fe20000784270 */
[-C--:B------:R-:W-:Y:S01]  /*9d60*/  FMUL R54, R54, R155.reuse ;  /* 0x0000009b36367220 */ /* 0x080fe20000400000 */
[----:B------:R-:W-:Y:S01]  /*9d70*/  ISETP.GT.AND P0, PT, R0, 0x79, P0 ;  /* 0x000000790000780c */ /* 0x000fe20000704270 */
[----:B------:R-:W-:Y:S01]  /*9d80*/  FMUL R55, R55, R155 ;  /* 0x0000009b37377220 */ /* 0x000fe20000400000 */
[----:B------:R-:W-:Y:S01]  /*9d90*/  F2FP.BF16.F32.PACK_AB R45, RZ, R45 ;  /* 0x0000002dff2d723e */ /* 0x000fe200000010ff */
[-C--:B------:R-:W-:Y:S01]  /*9da0*/  FMUL R56, R56, R155.reuse ;  /* 0x0000009b38387220 */ /* 0x080fe20000400000 */
[----:B------:R-:W-:Y:S01]  /*9db0*/  F2FP.BF16.F32.PACK_AB R46, RZ, R46 ;  /* 0x0000002eff2e723e */ /* 0x000fe200000010ff */
[----:B------:R-:W-:Y:S01]  /*9dc0*/  FMUL R57, R57, R155 ;  /* 0x0000009b39397220 */ /* 0x000fe20000400000 */
[----:B------:R-:W-:Y:S01]  /*9dd0*/  F2FP.BF16.F32.PACK_AB R47, RZ, R47 ;  /* 0x0000002fff2f723e */ /* 0x000fe200000010ff */
[----:B------:R-:W-:Y:S01]  /*9de0*/  @P5 STG.E.U16 desc[UR36][R6.64+0xf0], R148 ;  /* 0x0000f09406005986 */ /* 0x000fe2000c101524 */
[----:B0-----:R-:W-:Y:S01]  /*9df0*/  IADD3 R4, P5, R23, R6, RZ ;  /* 0x0000000617047210 */ /* 0x001fe20007fbe0ff */
[-C--:B------:R-:W-:Y:S01]  /*9e00*/  FMUL R58, R58, R155.reuse ;  /* 0x0000009b3a3a7220 */ /* 0x080fe20000400000 */
[----:B------:R-:W-:Y:S01]  /*9e10*/  F2FP.BF16.F32.PACK_AB R48, RZ, R48 ;  /* 0x00000030ff30723e */ /* 0x000fe200000010ff */
[----:B------:R0:W-:Y:S01]  /*9e20*/  @P3 STG.E.U16 desc[UR36][R6.64+0xf2], R149 ;  /* 0x0000f29506003986 */ /* 0x0001e2000c101524 */
[C---:B------:R-:W-:Y:S01]  /*9e30*/  ISETP.GT.AND P3, PT, R0.reuse, RZ, P1 ;  /* 0x000000ff0000720c */ /* 0x040fe20000f64270 */
[----:B------:R-:W-:Y:S01]  /*9e40*/  IMAD.X R5, R21, 0x1, R7, P5 ;  /* 0x0000000115057824 */ /* 0x000fe200028e0607 */
[C---:B------:R-:W-:Y:S01]  /*9e50*/  ISETP.GT.AND P5, PT, R0.reuse, RZ, P2 ;  /* 0x000000ff0000720c */ /* 0x040fe200017a4270 */
        /* <DEDUP_REMOVED lines=10> */
[----:B------:R-:W-:Y:S01]  /*9f00*/  @P3 STG.E.U16 desc[UR36][R4.64], R24 ;  /* 0x0000001804003986 */ /* 0x000fe2000c101524 */
[C---:B0-----:R-:W-:Y:S01]  /*9f10*/  IADD3 R6, P3, R11.reuse, R4, RZ ;  /* 0x000000040b067210 */ /* 0x041fe20007f7e0ff */
[-C--:B------:R-:W-:Y:S01]  /*9f20*/  FMUL R62, R62, R155.reuse ;  /* 0x0000009b3e3e7220 */ /* 0x080fe20000400000 */
[----:B------:R-:W-:Y:S01]  /*9f30*/  F2FP.BF16.F32.PACK_AB R52, RZ, R52 ;  /* 0x00000034ff34723e */ /* 0x000fe200000010ff */
[----:B------:R-:W-:Y:S01]  /*9f40*/  @P4 STG.E.U16 desc[UR36][R4.64+0x2], R25 ;  /* 0x0000021904004986 */ /* 0x000fe2000c101524 */
[----:B------:R-:W-:Y:S01]  /*9f50*/  IADD3 R10, P4, R11, R4, RZ ;  /* 0x000000040b0a7210 */ /* 0x000fe20007f9e0ff */
[--C-:B------:R-:W-:Y:S01]  /*9f60*/  IMAD.X R7, R9, 0x1, R5.reuse, P3 ;  /* 0x0000000109077824 */ /* 0x100fe200018e0605 */
[C---:B------:R-:W-:Y:S01]  /*9f70*/  ISETP.GT.AND P3, PT, R0.reuse, 0x9, P2 ;  /* 0x000000090000780c */ /* 0x040fe20001764270 */
[----:B------:R-:W-:Y:S01]  /*9f80*/  FMUL R63, R63, R155 ;  /* 0x0000009b3f3f7220 */ /* 0x000fe20000400000 */
[----:B------:R-:W-:Y:S01]  /*9f90*/  F2FP.BF16.F32.PACK_AB R53, RZ, R53 ;  /* 0x00000035ff35723e */ /* 0x000fe200000010ff */
[----:B------:R-:W-:Y:S01]  /*9fa0*/  IMAD.X R11, R9, 0x1, R5, P4 ;  /* 0x00000001090b7824 */ /* 0x000fe200020e0605 */
[----:B------:R-:W-:Y:S01]  /*9fb0*/  ISETP.GT.AND P4, PT, R0, 0x8, P1 ;  /* 0x000000080000780c */ /* 0x000fe20000f84270 */
[-C--:B------:R-:W-:Y:S01]  /*9fc0*/  FMUL R64, R64, R155.reuse ;  /* 0x0000009b40407220 */ /* 0x080fe20000400000 */
[----:B------:R-:W-:Y:S01]  /*9fd0*/  F2FP.BF16.F32.PACK_AB R54, RZ, R54 ;  /* 0x00000036ff36723e */ /* 0x000fe200000010ff */
[-C--:B------:R-:W-:Y:S01]  /*9fe0*/  FMUL R65, R65, R155.reuse ;  /* 0x0000009b41417220 */ /* 0x080fe20000400000 */
        /* <DEDUP_REMOVED lines=13> */
[-C--:B------:R-:W-:Y:S01]  /*a0c0*/  FMUL R70, R70, R155.reuse ;  /* 0x0000009b46467220 */ /* 0x080fe20000400000 */
[----:B------:R-:W-:Y:S01]  /*a0d0*/  @P5 STG.E.U16 desc[UR36][R4.64+0x12], R29 ;  /* 0x0000121d04005986 */ /* 0x000fe2000c101524 */
[C---:B------:R-:W-:Y:S01]  /*a0e0*/  ISETP.GT.AND P5, PT, R0.reuse, 0x11, P1 ;  /* 0x000000110000780c */ /* 0x040fe20000fa4270 */
[-C--:B------:R-:W-:Y:S01]  /*a0f0*/  FMUL R71, R71, R155.reuse ;  /* 0x0000009b47477220 */ /* 0x080fe20000400000 */
[----:B------:R-:W-:Y:S01]  /*a100*/  F2FP.BF16.F32.PACK_AB R58, RZ, R58 ;  /* 0x0000003aff3a723e */ /* 0x000fe200000010ff */
[----:B------:R0:W-:Y:S01]  /*a110*/  @P0 STG.E.U16 desc[UR36][R6.64+0x10], R30 ;  /* 0x0000101e06000986 */ /* 0x0001e2000c101524 */
[----:B------:R-:W-:Y:S01]  /*a120*/  ISETP.GT.AND P0, PT, R0, 0x10, P2 ;  /* 0x000000100000780c */ /* 0x000fe20001704270 */
[----:B------:R-:W-:Y:S01]  /*a130*/  FMUL R72, R72, R155 ;  /* 0x0000009b48487220 */ /* 0x000fe20000400000 */
[----:B------:R-:W-:Y:S01]  /*a140*/  F2FP.BF16.F32.PACK_AB R59, RZ, R59 ;  /* 0x0000003bff3b723e */ /* 0x000fe200000010ff */
[----:B------:R-:W-:Y:S01]  /*a150*/  @P3 STG.E.U16 desc[UR36][R14.64+0x12], R31 ;  /* 0x0000121f0e003986 */ /* 0x000fe2000c101524 */
[C---:B------:R-:W-:Y:S01]  /*a160*/  ISETP.GT.AND P3, PT, R0.reuse, 0x11, P2 ;  /* 0x000000110000780c */ /* 0x040fe20001764270 */
[-C--:B------:R-:W-:Y:S01]  /*a170*/  FMUL R73, R73, R155.reuse ;  /* 0x0000009b49497220 */ /* 0x080fe20000400000 */
[----:B------:R-:W-:Y:S01]  /*a180*/  F2FP.BF16.F32.PACK_AB R60, RZ, R60 ;  /* 0x0000003cff3c723e */ /* 0x000fe200000010ff */
[----:B------:R-:W-:Y:S01]  /*a190*/  @P4 STG.E.U16 desc[UR36][R4.64+0x20], R32 ;  /* 0x0000202004004986 */ /* 0x000fe2000c101524 */
[----:B------:R-:W-:Y:S01]  /*a1a0*/  ISETP.GT.AND P4, PT, R0, 0x18, P1 ;  /* 0x000000180000780c */ /* 0x000fe20000f84270 */
[----:B------:R-:W-:Y:S01]  /*a1b0*/  FMUL R74, R74, R155 ;  /* 0x0000009b4a4a7220 */ /* 0x000fe20000400000 */
[----:B------:R-:W-:Y:S01]  /*a1c0*/  F2FP.BF16.F32.PACK_AB R61, RZ, R61 ;  /* 0x0000003dff3d723e */ /* 0x000fe200000010ff */
[----:B------:R-:W-:Y:S01]  /*a1d0*/  @P5 STG.E.U16 desc[UR36][R4.64+0x22], R33 ;  /* 0x0000222104005986 */ /* 0x000fe2000c101524 */
[----:B------:R-:W-:Y:S01]  /*a1e0*/  ISETP.GT.AND P5, PT, R0, 0x19, P1 ;  /* 0x000000190000780c */ /* 0x000fe20000fa4270 */
[--C-:B0-----:R-:W-:Y:S01]  /*a1f0*/  @P0 IMAD.MOV.U32 R6, RZ, RZ, R14.reuse ;  /* 0x000000ffff060224 */ /* 0x101fe200078e000e */
[----:B------:R-:W-:Y:S01]  /*a200*/  F2FP.BF16.F32.PACK_AB R62, RZ, R62 ;  /* 0x0000003eff3e723e */ /* 0x000fe200000010ff */
[--C-:B------:R-:W-:Y:S01]  /*a210*/  @P0 IMAD.MOV.U32 R7, RZ, RZ, R15.reuse ;  /* 0x000000ffff070224 */ /* 0x100fe200078e000f */
[----:B------:R-:W-:Y:S01]  /*a220*/  F2FP.BF16.F32.PACK_AB R63, RZ, R63 ;  /* 0x0000003fff3f723e */ /* 0x000fe200000010ff */
[-C--:B------:R-:W-:Y:S01]  /*a230*/  FMUL R75, R75, R155.reuse ;  /* 0x0000009b4b4b7220 */ /* 0x080fe20000400000 */
[----:B------:R-:W-:Y:S01]  /*a240*/  F2FP.BF16.F32.PACK_AB R64, RZ, R64 ;  /* 0x00000040ff40723e */ /* 0x000fe200000010ff */
[-C--:B------:R-:W-:Y:S01]  /*a250*/  FMUL R76, R76, R155.reuse ;  /* 0x0000009b4c4c7220 */ /* 0x080fe20000400000 */
[----:B------:R0:W-:Y:S01]  /*a260*/  @P0 STG.E.U16 desc[UR36][R6.64+0x20], R34 ;  /* 0x0000202206000986 */ /* 0x0001e2000c101524 */
        /* <DEDUP_REMOVED lines=11> */
[--C-:B0-----:R-:W-:Y:S01]  /*a320*/  @P3 IMAD.MOV.U32 R6, RZ, RZ, R14.reuse ;  /* 0x000000ffff063224 */ /* 0x101fe200078e000e */
[----:B------:R-:W-:Y:S01]  /*a330*/  @P3 MOV R7, R15 ;  /* 0x0000000f00073202 */ /* 0x000fe20000000f00 */
[-C--:B------:R-:W-:Y:S01]  /*a340*/  FMUL R82, R82, R155.reuse ;  /* 0x0000009b52527220 */ /* 0x080fe20000400000 */
[----:B------:R-:W-:Y:S01]  /*a350*/  F2FP.BF16.F32.PACK_AB R70, RZ, R70 ;  /* 0x00000046ff46723e */ /* 0x000fe200000010ff */
[----:B------:R-:W-:Y:S01]  /*a360*/  FMUL R83, R83, R155 ;  /* 0x0000009b53537220 */ /* 0x000fe20000400000 */
[----:B------:R-:W-:Y:S01]  /*a370*/  F2FP.BF16.F32.PACK_AB R71, RZ, R71 ;  /* 0x00000047ff47723e */ /* 0x000fe200000010ff */
[----:B------:R0:W-:Y:S01]  /*a380*/  @P3 STG.E.U16 desc[UR36][R6.64+0x22], R35 ;  /* 0x0000222306003986 */ /* 0x0001e2000c101524 */
        /* <DEDUP_REMOVED lines=11> */
[----:B0-----:R-:W-:Y:S01]  /*a440*/  @P0 IMAD.MOV.U32 R6, RZ, RZ, R14 ;  /* 0x000000ffff060224 */ /* 0x001fe200078e000e */
[----:B------:R-:W-:Y:S01]  /*a450*/  F2FP.BF16.F32.PACK_AB R75, RZ, R75 ;  /* 0x0000004bff4b723e */ /* 0x000fe200000010ff */
[----:B------:R-:W-:Y:S01]  /*a460*/  @P0 IMAD.MOV.U32 R7, RZ, RZ, R15 ;  /* 0x000000ffff070224 */ /* 0x000fe200078e000f */
[----:B------:R-:W-:Y:S01]  /*a470*/  F2FP.BF16.F32.PACK_AB R76, RZ, R76 ;  /* 0x0000004cff4c723e */ /* 0x000fe200000010ff */
[----:B------:R-:W-:Y:S01]  /*a480*/  FMUL R87, R87, R155 ;  /* 0x0000009b57577220 */ /* 0x000fe20000400000 */
[----:B------:R-:W-:-:S02]  /*a490*/  F2FP.BF16.F32.PACK_AB R77, RZ, R77 ;  /* 0x0000004dff4d723e */ /* 0x000fc400000010ff */
[----:B------:R0:W-:Y:S01]  /*a4a0*/  @P0 STG.E.U16 desc[UR36][R6.64+0x30], R38 ;  /* 0x0000302606000986 */ /* 0x0001e2000c101524 */
[----:B------:R-:W-:Y:S02]  /*a4b0*/  ISETP.GT.AND P0, PT, R0, 0x20, P2 ;  /* 0x000000200000780c */ /* 0x000fe40001704270 */
[----:B------:R-:W-:Y:S02]  /*a4c0*/  F2FP.BF16.F32.PACK_AB R78, RZ, R78 ;  /* 0x0000004eff4e723e */ /* 0x000fe400000010ff */
[----:B------:R-:W-:Y:S02]  /*a4d0*/  F2FP.BF16.F32.PACK_AB R79, RZ, R79 ;  /* 0x0000004fff4f723e */ /* 0x000fe400000010ff */
[----:B------:R-:W-:Y:S02]  /*a4e0*/  F2FP.BF16.F32.PACK_AB R80, RZ, R80 ;  /* 0x00000050ff50723e */ /* 0x000fe400000010ff */
[----:B------:R-:W-:Y:S02]  /*a4f0*/  F2FP.BF16.F32.PACK_AB R81, RZ, R81 ;  /* 0x00000051ff51723e */ /* 0x000fe400000010ff */
[----:B------:R-:W-:Y:S01]  /*a500*/  F2FP.BF16.F32.PACK_AB R82, RZ, R82 ;  /* 0x00000052ff52723e */ /* 0x000fe200000010ff */
[----:B0-----:R-:W-:Y:S01]  /*a510*/  @P3 IMAD.MOV.U32 R6, RZ, RZ, R14 ;  /* 0x000000ffff063224 */ /* 0x001fe200078e000e */
[----:B------:R-:W-:Y:S01]  /*a520*/  F2FP.BF16.F32.PACK_AB R83, RZ, R83 ;  /* 0x00000053ff53723e */ /* 0x000fe200000010ff */
[----:B------:R-:W-:Y:S01]  /*a530*/  @P3 IMAD.MOV.U32 R7, RZ, RZ, R15 ;  /* 0x000000ffff073224 */ /* 0x000fe200078e000f */
[----:B------:R-:W-:-:S02]  /*a540*/  F2FP.BF16.F32.PACK_AB R84, RZ, R84 ;  /* 0x00000054ff54723e */ /* 0x000fc400000010ff */
[----:B------:R-:W-:Y:S02]  /*a550*/  F2FP.BF16.F32.PACK_AB R85, RZ, R85 ;  /* 0x00000055ff55723e */ /* 0x000fe400000010ff */
[----:B------:R0:W-:Y:S01]  /*a560*/  @P3 STG.E.U16 desc[UR36][R6.64+0x32], R39 ;  /* 0x0000322706003986 */ /* 0x0001e2000c101524 */
[C---:B------:R-:W-:Y:S02]  /*a570*/  ISETP.GT.AND P3, PT, R0.reuse, 0x21, P2 ;  /* 0x000000210000780c */ /* 0x040fe40001764270 */
[----:B------:R-:W-:Y:S01]  /*a580*/  F2FP.BF16.F32.PACK_AB R86, RZ, R86 ;  /* 0x00000056ff56723e */ /* 0x000fe200000010ff */
[----:B------:R-:W-:Y:S01]  /*a590*/  @P4 STG.E.U16 desc[UR36][R4.64+0x40], R40 ;  /* 0x0000402804004986 */ /* 0x000fe2000c101524 */
[C---:B------:R-:W-:Y:S02]  /*a5a0*/  ISETP.GT.AND P4, PT, R0.reuse, 0x28, P1 ;  /* 0x000000280000780c */ /* 0x040fe40000f84270 */
[----:B------:R-:W-:Y:S01]  /*a5b0*/  F2FP.BF16.F32.PACK_AB R87, RZ, R87 ;  /* 0x00000057ff57723e */ /* 0x000fe200000010ff */
[----:B------:R-:W-:Y:S01]  /*a5c0*/  @P5 STG.E.U16 desc[UR36][R4.64+0x42], R41 ;  /* 0x0000422904005986 */ /* 0x000fe2000c101524 */
[----:B------:R-:W-:Y:S01]  /*a5d0*/  ISETP.GT.AND P5, PT, R0, 0x29, P1 ;  /* 0x000000290000780c */ /* 0x000fe20000fa4270 */
[----:B0-----:R-:W-:-:S02]  /*a5e0*/  @P0 IMAD.MOV.U32 R6, RZ, RZ, R14 ;  /* 0x000000ffff060224 */ /* 0x001fc400078e000e */
[----:B------:R-:W-:-:S05]  /*a5f0*/  @P0 IMAD.MOV.U32 R7, RZ, RZ, R15 ;  /* 0x000000ffff070224 */ /* 0x000fca00078e000f */
[----:B------:R0:W-:Y:S01]  /*a600*/  @P0 STG.E.U16 desc[UR36][R6.64+0x40], R42 ;  /* 0x0000402a06000986 */ /* 0x0001e2000c101524 */
[----:B------:R-:W-:Y:S01]  /*a610*/  ISETP.GT.AND P0, PT, R0, 0x28, P2 ;  /* 0x000000280000780c */ /* 0x000fe20001704270 */
[----:B0-----:R-:W-:Y:S02]  /*a620*/  @P3 IMAD.MOV.U32 R6, RZ, RZ, R14 ;  /* 0x000000ffff063224 */ /* 0x001fe400078e000e */
[----:B------:R-:W-:-:S05]  /*a630*/  @P3 IMAD.MOV.U32 R7, RZ, RZ, R15 ;  /* 0x000000ffff073224 */ /* 0x000fca00078e000f */
[----:B------:R0:W-:Y:S01]  /*a640*/  @P3 STG.E.U16 desc[UR36][R6.64+0x42], R43 ;  /* 0x0000422b06003986 */ /* 0x0001e2000c101524 */
[----:B------:R-:W-:-:S03]  /*a650*/  ISETP.GT.AND P3, PT, R0, 0x29, P2 ;  /* 0x000000290000780c */ /* 0x000fc60001764270 */
[----:B------:R-:W-:Y:S01]  /*a660*/  @P4 STG.E.U16 desc[UR36][R4.64+0x50], R44 ;  /* 0x0000502c04004986 */ /* 0x000fe2000c101524 */
[----:B------:R-:W-:-:S03]  /*a670*/  ISETP.GT.AND P4, PT, R0, 0x30, P1 ;  /* 0x000000300000780c */ /* 0x000fc60000f84270 */
[----:B------:R-:W-:Y:S01]  /*a680*/  @P5 STG.E.U16 desc[UR36][R4.64+0x52], R45 ;  /* 0x0000522d04005986 */ /* 0x000fe2000c101524 */
[----:B------:R-:W-:Y:S01]  /*a690*/  ISETP.GT.AND P5, PT, R0, 0x31, P1 ;  /* 0x000000310000780c */ /* 0x000fe20000fa4270 */
[----:B0-----:R-:W-:Y:S02]  /*a6a0*/  @P0 IMAD.MOV.U32 R6, RZ, RZ, R14 ;  /* 0x000000ffff060224 */ /* 0x001fe400078e000e */
[----:B------:R-:W-:-:S05]  /*a6b0*/  @P0 IMAD.MOV.U32 R7, RZ, RZ, R15 ;  /* 0x000000ffff070224 */ /* 0x000fca00078e000f */
[----:B------:R0:W-:Y:S01]  /*a6c0*/  @P0 STG.E.U16 desc[UR36][R6.64+0x50], R46 ;  /* 0x0000502e06000986 */ /* 0x0001e2000c101524 */
[----:B------:R-:W-:Y:S02]  /*a6d0*/  ISETP.GT.AND P0, PT, R0, 0x30, P2 ;  /* 0x000000300000780c */ /* 0x000fe40001704270 */
[----:B0-----:R-:W-:Y:S01]  /*a6e0*/  @P3 MOV R6, R14 ;  /* 0x0000000e00063202 */ /* 0x001fe20000000f00 */
        /* <DEDUP_REMOVED lines=31> */
[----:B0-----:R-:W-:Y:S01]  /*a8e0*/  @P0 IMAD.MOV.U32 R6, RZ, RZ, R14 ;  /* 0x000000ffff060224 */ /* 0x001fe200078e000e */
[----:B------:R-:W-:-:S05]  /*a8f0*/  @P0 MOV R7, R15 ;  /* 0x0000000f00070202 */ /* 0x000fca0000000f00 */
        /* <DEDUP_REMOVED lines=33> */
[----:B------:R-:W-:Y:S02]  /*ab10*/  ISETP.GT.AND P5, PT, R0, 0x61, P1 ;  /* 0x000000610000780c */ /* 0x000fe40000fa4270 */
[----:B0-----:R-:W-:Y:S01]  /*ab20*/  @P0 MOV R6, R14 ;  /* 0x0000000e00060202 */ /* 0x001fe20000000f00 */
        /* <DEDUP_REMOVED lines=27> */
[----:B0-----:R-:W-:Y:S01]  /*ace0*/  @P3 IMAD.MOV.U32 R6, RZ, RZ, R14 ;  /* 0x000000ffff063224 */ /* 0x001fe200078e000e */
[----:B------:R-:W-:-:S05]  /*acf0*/  @P3 MOV R7, R15 ;  /* 0x0000000f00073202 */ /* 0x000fca0000000f00 */
[----:B------:R0:W-:Y:S01]  /*ad00*/  @P3 STG.E.U16 desc[UR36][R6.64+0xd2], R79 ;  /* 0x0000d24f06003986 */ /* 0x0001e2000c101524 */
[C---:B------:R-:W-:Y:S02]  /*ad10*/  ISETP.GT.AND P3, PT, R0.reuse, 0x78, P1 ;  /* 0x000000780000780c */ /* 0x040fe40000f64270 */
[C---:B------:R-:W-:Y:S01]  /*ad20*/  ISETP.GT.AND P1, PT, R0.reuse, 0x79, P1 ;  /* 0x000000790000780c */ /* 0x040fe20000f24270 */
[----:B------:R-:W-:Y:S01]  /*ad30*/  @P4 STG.E.U16 desc[UR36][R4.64+0xe0], R80 ;  /* 0x0000e05004004986 */ /* 0x000fe2000c101524 */
[----:B------:R-:W-:-:S03]  /*ad40*/  ISETP.GT.AND P4, PT, R0, 0x71, P2 ;  /* 0x000000710000780c */ /* 0x000fc60001784270 */
[----:B------:R-:W-:Y:S01]  /*ad50*/  @P5 STG.E.U16 desc[UR36][R4.64+0xe2], R81 ;  /* 0x0000e25104005986 */ /* 0x000fe2000c101524 */
[C---:B------:R-:W-:Y:S02]  /*ad60*/  ISETP.GT.AND P5, PT, R0.reuse, 0x78, P2 ;  /* 0x000000780000780c */ /* 0x040fe400017a4270 */
[----:B------:R-:W-:Y:S01]  /*ad70*/  ISETP.GT.AND P2, PT, R0, 0x79, P2 ;  /* 0x000000790000780c */ /* 0x000fe20001744270 */
[----:B0-----:R-:W-:Y:S02]  /*ad80*/  @P0 IMAD.MOV.U32 R6, RZ, RZ, R14 ;  /* 0x000000ffff060224 */ /* 0x001fe400078e000e */
[----:B------:R-:W-:-:S05]  /*ad90*/  @P0 IMAD.MOV.U32 R7, RZ, RZ, R15 ;  /* 0x000000ffff070224 */ /* 0x000fca00078e000f */
[----:B------:R0:W-:Y:S02]  /*ada0*/  @P0 STG.E.U16 desc[UR36][R6.64+0xe0], R82 ;  /* 0x0000e05206000986 */ /* 0x0001e4000c101524 */
[----:B0-----:R-:W-:Y:S02]  /*adb0*/  @P4 IMAD.MOV.U32 R6, RZ, RZ, R14 ;  /* 0x000000ffff064224 */ /* 0x001fe400078e000e */
[----:B------:R-:W-:-:S05]  /*adc0*/  @P4 IMAD.MOV.U32 R7, RZ, RZ, R15 ;  /* 0x000000ffff074224 */ /* 0x000fca00078e000f */
[----:B------:R-:W-:Y:S04]  /*add0*/  @P4 STG.E.U16 desc[UR36][R6.64+0xe2], R83 ;  /* 0x0000e25306004986 */ /* 0x000fe8000c101524 */
[----:B------:R-:W-:Y:S04]  /*ade0*/  @P3 STG.E.U16 desc[UR36][R4.64+0xf0], R84 ;  /* 0x0000f05404003986 */ /* 0x000fe8000c101524 */
[----:B------:R0:W-:Y:S02]  /*adf0*/  @P1 STG.E.U16 desc[UR36][R4.64+0xf2], R85 ;  /* 0x0000f25504001986 */ /* 0x0001e4000c101524 */
[----:B0-----:R-:W-:-:S02]  /*ae00*/  @P5 IMAD.MOV.U32 R4, RZ, RZ, R14 ;  /* 0x000000ffff045224 */ /* 0x001fc400078e000e */
[----:B------:R-:W-:-:S05]  /*ae10*/  @P5 IMAD.MOV.U32 R5, RZ, RZ, R15 ;  /* 0x000000ffff055224 */ /* 0x000fca00078e000f */
[----:B------:R0:W-:Y:S04]  /*ae20*/  @P5 STG.E.U16 desc[UR36][R4.64+0xf0], R86 ;  /* 0x0000f05604005986 */ /* 0x0001e8000c101524 */
[----:B------:R0:W-:Y:S02]  /*ae30*/  @P2 STG.E.U16 desc[UR36][R14.64+0xf2], R87 ;  /* 0x0000f2570e002986 */ /* 0x0001e4000c101524 */
.L_x_284:
[----:B------:R-:W-:Y:S05]  /*ae40*/  BSYNC B0 ;  /* 0x0000000000007941 */ /* 0x000fea0003800000 */
.L_x_32:
[----:B------:R-:W-:Y:S01]  /*ae50*/  ULDC UR4, c[0x0][0xc] ;  /* 0x0000030000047ab9 */ /* 0x000fe20000000800 */
[----:B------:R-:W-:Y:S01]  /*ae60*/  ULDC UR5, c[0x0][0x10] ;  /* 0x0000040000057ab9 */ /* 0x000fe20000000800 */
[----:B0-----:R-:W0:Y:S01]  /*ae70*/  LDC R3, c[0x0][0x14] ;  /* 0x00000500ff037b82 */ /* 0x001e220000000800 */
[----:B------:R-:W-:Y:S01]  /*ae80*/  UIMAD.WIDE.U32 UR4, UR4, UR5, URZ ;  /* 0x00000005040472a5 */ /* 0x000fe2000f8e003f */
[----:B------:R-:W-:Y:S01]  /*ae90*/  PRMT R0, RZ, 0x7610, R0 ;  /* 0x00007610ff007816 */ /* 0x000fe20000000000 */
[----:B-----5:R-:W-:Y:S02]  /*aea0*/  IMAD.MOV.U32 R154, RZ, RZ, -0x1 ;  /* 0xffffffffff9a7424 */ /* 0x020fe400078e00ff */
[----:B------:R-:W-:Y:S02]  /*aeb0*/  IMAD.MOV.U32 R23, RZ, RZ, -0x1 ;  /* 0xffffffffff177424 */ /* 0x000fe400078e00ff */
[----:B0-----:R-:W-:-:S04]  /*aec0*/  IMAD.WIDE.U32 R16, R3, UR4, R16 ;  /* 0x0000000403107c25 */ /* 0x001fc8000f8e0010 */
[----:B------:R-:W-:Y:S01]  /*aed0*/  IMAD R3, R3, UR5, RZ ;  /* 0x0000000503037c24 */ /* 0x000fe2000f8e02ff */
[----:B------:R-:W-:Y:S02]  /*aee0*/  ULDC.64 UR4, c[0x0][0x650] ;  /* 0x0001940000047ab9 */ /* 0x000fe40000000a00 */
[----:B------:R-:W-:Y:S01]  /*aef0*/  ISETP.GE.U32.AND P0, PT, R16, UR4, PT ;  /* 0x0000000410007c0c */ /* 0x000fe2000bf06070 */
[----:B------:R-:W-:-:S05]  /*af00*/  IMAD.IADD R17, R17, 0x1, R3 ;  /* 0x0000000111117824 */ /* 0x000fca00078e0203 */
[----:B------:R-:W-:-:S13]  /*af10*/  ISETP.GE.U32.AND.EX P0, PT, R17, UR5, PT, P0 ;  /* 0x0000000511007c0c */ /* 0x000fda000bf06100 */
[----:B------:R-:W-:Y:S05]  /*af20*/  @P0 BRA `(.L_x_285) ;  /* 0x0000000400640947 */ /* 0x000fea0003800000 */
[----:B------:R-:W0:Y:S01]  /*af30*/  S2R R12, SR_CTAID.X ;  /* 0x00000000000c7919 */ /* 0x000e220000002500 */
[----:B-12---:R-:W1:Y:S01]  /*af40*/  LDC.64 R10, c[0x0][0x628] ;  /* 0x00018a00ff0a7b82 */ /* 0x006e620000000a00 */
[----:B------:R-:W-:Y:S01]  /*af50*/  ULDC UR4, c[0x0][0x150] ;  /* 0x0000540000047ab9 */ /* 0x000fe20000000800 */
[----:B------:R-:W-:Y:S01]  /*af60*/  IMAD.MOV.U32 R8, RZ, RZ, R16 ;  /* 0x000000ffff087224 */ /* 0x000fe200078e0010 */
[----:B------:R-:W2:Y:S01]  /*af70*/  S2R R24, SR_CTAID.Y ;  /* 0x0000000000187919 */ /* 0x000ea20000002600 */
[----:B------:R-:W-:-:S04]  /*af80*/  MOV R9, R17 ;  /* 0x0000001100097202 */ /* 0x000fc80000000f00 */
[----:B------:R-:W2:Y:S08]  /*af90*/  LDC R21, c[0x0][0x144] ;  /* 0x00005100ff157b82 */ /* 0x000eb00000000800 */
[----:B------:R-:W2:Y:S08]  /*afa0*/  LDC R0, c[0x0][0x630] ;  /* 0x00018c00ff007b82 */ /* 0x000eb00000000800 */
[----:B------:R-:W2:Y:S01]  /*afb0*/  LDC.64 R14, c[0x0][0x620] ;  /* 0x00018800ff0e7b82 */ /* 0x000ea20000000a00 */
[----:B-1----:R-:W-:-:S04]  /*afc0*/  ISETP.NE.U32.AND P0, PT, R10, RZ, PT ;  /* 0x000000ff0a00720c */ /* 0x002fc80003f05070 */
[----:B------:R-:W-:Y:S02]  /*afd0*/  ISETP.NE.AND.EX P0, PT, R11, RZ, PT, P0 ;  /* 0x000000ff0b00720c */ /* 0x000fe40003f05300 */
[----:B0-----:R-:W-:-:S05]  /*afe0*/  I2FP.F32.U32 R3, R12 ;  /* 0x0000000c00037245 */ /* 0x001fca0000201000 */
[----:B------:R-:W-:-:S04]  /*aff0*/  FMUL R3, R3, UR4 ;  /* 0x0000000403037c20 */ /* 0x000fc80008400000 */
[----:B------:R0:W1:Y:S02]  /*b000*/  F2I.U32.TRUNC.NTZ R20, R3 ;  /* 0x0000000300147305 */ /* 0x000064000020f000 */
[----:B------:R-:W-:Y:S05]  /*b010*/  @!P0 BRA `(.L_x_286) ;  /* 0x0000000000288947 */ /* 0x000fea0003800000 */
[----:B0-----:R-:W0:Y:S02]  /*b020*/  LDC R3, c[0x0][0x634] ;  /* 0x00018d00ff037b82 */ /* 0x001e240000000800 */
        /* <DEDUP_REMOVED lines=9> */
.L_x_286:
[----:B------:R-:W5:Y:S01]  /*b0c0*/  LDC.64 R30, c[0x0][0x640] ;  /* 0x00019000ff1e7b82 */ /* 0x000f620000000a00 */
[-CC-:B--2---:R-:W-:Y:S01]  /*b0d0*/  SHF.R.U64 R23, R8, R0.reuse, R9.reuse ;  /* 0x0000000008177219 */ /* 0x184fe20000001209 */
[----:B-1----:R-:W-:Y:S01]  /*b0e0*/  IMAD.MOV R20, RZ, RZ, -R20 ;  /* 0x000000ffff147224 */ /* 0x002fe200078e0a14 */
[----:B------:R-:W-:Y:S01]  /*b0f0*/  SHF.R.U32.HI R0, RZ, R0, R9 ;  /* 0x00000000ff007219 */ /* 0x000fe20000011609 */
[----:B------:R-:W-:Y:S01]  /*b100*/  ULDC UR4, c[0x0][0x154] ;  /* 0x0000550000047ab9 */ /* 0x000fe20000000800 */
[----:B0-----:R-:W-:Y:S01]  /*b110*/  IADD3 R3, P0, RZ, -R23, RZ ;  /* 0x80000017ff037210 */ /* 0x001fe20007f1e0ff */
[----:B------:R-:W-:Y:S02]  /*b120*/  IMAD R26, R21, R20, R12 ;  /* 0x00000014151a7224 */ /* 0x000fe400078e020c */
[----:B------:R-:W0:Y:S01]  /*b130*/  LDC R6, c[0x0][0x618] ;  /* 0x00018600ff067b82 */ /* 0x000e220000000800 */
[----:B------:R-:W-:Y:S02]  /*b140*/  IMAD.MOV.U32 R7, RZ, RZ, 0x1 ;  /* 0x00000001ff077424 */ /* 0x000fe400078e00ff */
[----:B------:R-:W-:-:S04]  /*b150*/  IMAD.X R5, RZ, RZ, ~R0, P0 ;  /* 0x000000ffff057224 */ /* 0x000fc800000e0e00 */
[-C--:B------:R-:W-:Y:S01]  /*b160*/  IMAD R0, R5, R14.reuse, RZ ;  /* 0x0000000e05007224 */ /* 0x080fe200078e02ff */
[----:B------:R-:W1:Y:S01]  /*b170*/  LDC R8, c[0x0][0x608] ;  /* 0x00018200ff087b82 */ /* 0x000e620000000800 */
[----:B------:R-:W-:-:S04]  /*b180*/  IMAD.WIDE.U32 R4, R3, R14, R16 ;  /* 0x0000000e03047225 */ /* 0x000fc800078e0010 */
[----:B------:R-:W-:Y:S01]  /*b190*/  IMAD R3, R3, R15, R0 ;  /* 0x0000000f03037224 */ /* 0x000fe200078e0200 */
[----:B------:R-:W-:Y:S02]  /*b1a0*/  I2FP.F32.U32 R0, R24 ;  /* 0x0000001800007245 */ /* 0x000fe40000201000 */
[----:B------:R-:W2:Y:S01]  /*b1b0*/  LDC R28, c[0x0][0x658] ;  /* 0x00019600ff1c7b82 */ /* 0x000ea20000000800 */
[----:B------:R-:W-:Y:S01]  /*b1c0*/  IMAD.IADD R3, R5, 0x1, R3 ;  /* 0x0000000105037824 */ /* 0x000fe200078e0203 */
[----:B-----5:R-:W-:Y:S01]  /*b1d0*/  ISETP.NE.U32.AND P0, PT, R30, RZ, PT ;  /* 0x000000ff1e00720c */ /* 0x020fe20003f05070 */
[----:B------:R-:W-:Y:S01]  /*b1e0*/  FMUL R0, R0, UR4 ;  /* 0x0000000400007c20 */ /* 0x000fe20008400000 */
[----:B------:R-:W-:Y:S02]  /*b1f0*/  IMAD.MOV.U32 R5, RZ, RZ, -0x1 ;  /* 0xffffffffff057424 */ /* 0x000fe400078e00ff */
[----:B------:R-:W-:Y:S01]  /*b200*/  ISETP.NE.AND.EX P0, PT, R31, RZ, PT, P0 ;  /* 0x000000ff1f00720c */ /* 0x000fe20003f05300 */
[----:B------:R1:W2:Y:S01]  /*b210*/  F2I.U32.TRUNC.NTZ R13, R0 ;  /* 0x00000000000d7305 */ /* 0x0002a2000020f000 */
[----:B------:R-:W3:Y:S01]  /*b220*/  LDC R15, c[0x0][0x148] ;  /* 0x00005200ff0f7b82 */ /* 0x000ee20000000800 */
[----:B0-----:R-:W-:-:S02]  /*b230*/  SHF.R.U64 R12, R4, R6, R3 ;  /* 0x00000006040c7219 */ /* 0x001fc40000001203 */
[----:B------:R-:W-:-:S05]  /*b240*/  SHF.R.U32.HI R3, RZ, R6, R3 ;  /* 0x00000006ff037219 */ /* 0x000fca0000011603 */
[----:B------:R-:W0:Y:S01]  /*b250*/  LDC R20, c[0x0][0x600] ;  /* 0x00018000ff147b82 */ /* 0x000e220000000800 */
[-CC-:B-1----:R-:W-:Y:S02]  /*b260*/  SHF.R.U64 R10, R12, R8.reuse, R3.reuse ;  /* 0x000000080c0a7219 */ /* 0x182fe40000001203 */
[----:B------:R-:W-:-:S05]  /*b270*/  SHF.R.U32.HI R3, RZ, R8, R3 ;  /* 0x00000008ff037219 */ /* 0x000fca0000011603 */
[----:B------:R-:W1:Y:S01]  /*b280*/  LDC R21, c[0x0][0x648] ;  /* 0x00019200ff157b82 */ /* 0x000e620000000800 */
[-C--:B--2---:R-:W-:Y:S02]  /*b290*/  SHF.L.U32 R4, R5, R28.reuse, RZ ;  /* 0x0000001c05047219 */ /* 0x084fe400000006ff */
[-CC-:B------:R-:W-:Y:S02]  /*b2a0*/  SHF.R.U64 R14, R10, R28.reuse, R3.reuse ;  /* 0x0000001c0a0e7219 */ /* 0x180fe40000001203 */
[----:B------:R-:W-:Y:S02]  /*b2b0*/  SHF.R.U32.HI R5, RZ, R28, R3 ;  /* 0x0000001cff057219 */ /* 0x000fe40000011603 */
[----:B------:R-:W-:Y:S01]  /*b2c0*/  LOP3.LUT R153, RZ, R4, RZ, 0x33, !PT ;  /* 0x00000004ff997212 */ /* 0x000fe200078e33ff */
[----:B------:R-:W2:Y:S01]  /*b2d0*/  LDC R25, c[0x0][0x638] ;  /* 0x00018e00ff197b82 */ /* 0x000ea20000000800 */
[----:B------:R-:W-:Y:S01]  /*b2e0*/  SHF.L.U32 R28, R7, R28, RZ ;  /* 0x0000001c071c7219 */ /* 0x000fe200000006ff */
[----:B------:R-:W-:-:S06]  /*b2f0*/  IMAD.MOV.U32 R4, RZ, RZ, R14 ;  /* 0x000000ffff047224 */ /* 0x000fcc00078e000e */
[----:B------:R-:W0:Y:S01]  /*b300*/  LDC R27, c[0x0][0x610] ;  /* 0x00018400ff1b7b82 */ /* 0x000e220000000800 */
[----:B------:R-:W-:Y:S05]  /*b310*/  @!P0 BRA `(.L_x_287) ;  /* 0x0000000000288947 */ /* 0x000fea0003800000 */
[----:B------:R-:W5:Y:S02]  /*b320*/  LDC R3, c[0x0][0x64c] ;  /* 0x00019300ff037b82 */ /* 0x000f640000000800 */
[----:B-----5:R-:W-:-:S05]  /*b330*/  IADD3 R3, P0, R14, R3, RZ ;  /* 0x000000030e037210 */ /* 0x020fca0007f1e0ff */
[----:B------:R-:W-:-:S04]  /*b340*/  IMAD.X R11, RZ, RZ, R5, P0 ;  /* 0x000000ffff0b7224 */ /* 0x000fc800000e0605 */
[----:B------:R-:W-:-:S04]  /*b350*/  IMAD.WIDE.U32 R4, R11, R30, RZ ;  /* 0x0000001e0b047225 */ /* 0x000fc800078e00ff */
[----:B------:R-:W-:-:S04]  /*b360*/  IMAD.WIDE.U32 R6, P0, R3, R31, R4 ;  /* 0x0000001f03067225 */ /* 0x000fc80007800004 */
[----:B------:R-:W-:Y:S01]  /*b370*/  IMAD.WIDE.U32 R4, R3, R30, RZ ;  /* 0x0000001e03047225 */ /* 0x000fe200078e00ff */
[----:B------:R-:W-:-:S03]  /*b380*/  IADD3.X R9, RZ, RZ, RZ, P0, !PT ;  /* 0x000000ffff097210 */ /* 0x000fc600007fe4ff */
[----:B------:R-:W-:Y:S01]  /*b390*/  IMAD.MOV.U32 R8, RZ, RZ, R7 ;  /* 0x000000ffff087224 */ /* 0x000fe200078e0007 */
[----:B------:R-:W-:-:S05]  /*b3a0*/  IADD3 RZ, P0, R5, R6, RZ ;  /* 0x0000000605ff7210 */ /* 0x000fca0007f1e0ff */
[----:B------:R-:W-:-:S08]  /*b3b0*/  IMAD.WIDE.U32.X R4, R11, R31, R8, P0 ;  /* 0x0000001f0b047225 */ /* 0x000fd000000e0408 */
.L_x_287:
[----:B------:R-:W-:Y:S01]  /*b3c0*/  ISETP.NE.AND P0, PT, R2, 0x1, PT ;  /* 0x000000010200780c */ /* 0x000fe20003f05270 */
[----:B------:R-:W-:Y:S01]  /*b3d0*/  IMAD.MOV R13, RZ, RZ, -R13 ;  /* 0x000000ffff0d7224 */ /* 0x000fe200078e0a0d */
[----:B-1----:R-:W-:Y:S01]  /*b3e0*/  SHF.R.U64 R0, R4, R21, R5 ;  /* 0x0000001504007219 */ /* 0x002fe20000001205 */
[----:B0-----:R-:W-:Y:S01]  /*b3f0*/  VIADD R5, R20, 0xffffffff ;  /* 0xffffffff14057836 */ /* 0x001fe20000000000 */
[----:B------:R-:W-:-:S03]  /*b400*/  LOP3.LUT R153, R10, R153, RZ, 0xc0, !PT ;  /* 0x000000990a997212 */ /* 0x000fc600078ec0ff */
[----:B------:R-:W-:Y:S01]  /*b410*/  IMAD.MOV R3, RZ, RZ, -R0 ;  /* 0x000000ffff037224 */ /* 0x000fe200078e0a00 */
[----:B------:R-:W-:Y:S01]  /*b420*/  LOP3.LUT R5, R12, R5, RZ, 0xc0, !PT ;  /* 0x000000050c057212 */ /* 0x000fe200078ec0ff */
[----:B------:R-:W-:Y:S02]  /*b430*/  IMAD R153, R28, R0, R153 ;  /* 0x000000001c997224 */ /* 0x000fe400078e0299 */
[----:B--2---:R-:W-:Y:S02]  /*b440*/  IMAD R0, R3, R25, R14 ;  /* 0x0000001903007224 */ /* 0x004fe400078e020e */
[----:B---3--:R-:W-:Y:S02]  /*b450*/  @P0 IMAD R26, R15, R13, R24 ;  /* 0x0000000d0f1a0224 */ /* 0x008fe400078e0218 */
[----:B------:R-:W-:Y:S02]  /*b460*/  IMAD R4, R0, R20, R5 ;  /* 0x0000001400047224 */ /* 0x000fe400078e0205 */
[----:B------:R-:W-:-:S02]  /*b470*/  IMAD R153, R153, R27, R26 ;  /* 0x0000001b99997224 */ /* 0x000fc400078e021a */
[----:B------:R-:W-:-:S03]  /*b480*/  IMAD.MOV.U32 R3, RZ, RZ, 0x1 ;  /* 0x00000001ff037424 */ /* 0x000fc600078e00ff */
[----:B------:R-:W-:Y:S02]  /*b490*/  SEL R154, R4, R153, !P0 ;  /* 0x00000099049a7207 */ /* 0x000fe40004000000 */
[----:B------:R-:W-:Y:S02]  /*b4a0*/  PRMT R0, R3, 0x7610, R0 ;  /* 0x0000761003007816 */ /* 0x000fe40000000000 */
[----:B------:R-:W-:-:S07]  /*b4b0*/  SEL R153, R153, R4, !P0 ;  /* 0x0000000499997207 */ /* 0x000fce0004000000 */
.L_x_285:
[----:B------:R-:W-:-:S13]  /*b4c0*/  LOP3.LUT P0, RZ, R0, 0xff, RZ, 0xc0, !PT ;  /* 0x000000ff00ff7812 */ /* 0x000fda000780c0ff */
[----:B------:R-:W-:Y:S05]  /*b4d0*/  @P0 BRA `(.L_x_288) ;  /* 0xffffff5c00380947 */ /* 0x000fea000383ffff */
[----:B------:R-:W-:Y:S05]  /*b4e0*/  EXIT ;  /* 0x000000000000794d */ /* 0x000fea0003800000 */
.L_x_7:
[----:B0-----:R-:W-:Y:S01]  /*b4f0*/  ULDC.64 UR4, c[0x0][0x650] ;  /* 0x0001940000047ab9 */ /* 0x001fe20000000a00 */
        /* <DEDUP_REMOVED lines=8> */
[----:B------:R-:W-:Y:S02]  /*b580*/  IMAD.MOV.U32 R12, RZ, RZ, R16 ;  /* 0x000000ffff0c7224 */ /* 0x000fe400078e0010 */
[----:B------:R-:W-:-:S05]  /*b590*/  IMAD.MOV.U32 R13, RZ, RZ, R17 ;  /* 0x000000ffff0d7224 */ /* 0x000fca00078e0011 */
[----:B------:R-:W1:Y:S08]  /*b5a0*/  LDC R6, c[0x0][0x630] ;  /* 0x00018c00ff067b82 */ /* 0x000e700000000800 */
[----:B------:R-:W2:Y:S01]  /*b5b0*/  LDC.64 R26, c[0x0][0x620] ;  /* 0x00018800ff1a7b82 */ /* 0x000ea20000000a00 */
[----:B0-----:R-:W-:-:S04]  /*b5c0*/  ISETP.NE.U32.AND P0, PT, R14, RZ, PT ;  /* 0x000000ff0e00720c */ /* 0x001fc80003f05070 */
[----:B------:R-:W-:-:S13]  /*b5d0*/  ISETP.NE.AND.EX P0, PT, R15, RZ, PT, P0 ;  /* 0x000000ff0f00720c */ /* 0x000fda0003f05300 */
[----:B-12---:R-:W-:Y:S05]  /*b5e0*/  @!P0 BRA `(.L_x_290) ;  /* 0x0000000000288947 */ /* 0x006fea0003800000 */
[----:B------:R-:W0:Y:S02]  /*b5f0*/  LDC R9, c[0x0][0x634] ;  /* 0x00018d00ff097b82 */ /* 0x000e240000000800 */
[----:B0-----:R-:W-:-:S04]  /*b600*/  IADD3 R13, P0, R16, R9, RZ ;  /* 0x00000009100d7210 */ /* 0x001fc80007f1e0ff */
[----:B------:R-:W-:-:S05]  /*b610*/  IADD3.X R21, RZ, R17, RZ, P0, !PT ;  /* 0x00000011ff157210 */ /* 0x000fca00007fe4ff */
[----:B------:R-:W-:-:S04]  /*b620*/  IMAD.WIDE.U32 R8, R21, R14, RZ ;  /* 0x0000000e15087225 */ /* 0x000fc800078e00ff */
[----:B------:R-:W-:-:S04]  /*b630*/  IMAD.WIDE.U32 R10, P0, R13, R15, R8 ;  /* 0x0000000f0d0a7225 */ /* 0x000fc80007800008 */
[----:B------:R-:W-:-:S04]  /*b640*/  IMAD.WIDE.U32 R8, R13, R14, RZ ;  /* 0x0000000e0d087225 */ /* 0x000fc800078e00ff */
[----:B------:R-:W-:Y:S01]  /*b650*/  IMAD.X R13, RZ, RZ, RZ, P0 ;  /* 0x000000ffff0d7224 */ /* 0x000fe200000e06ff */
[----:B------:R-:W-:Y:S01]  /*b660*/  IADD3 RZ, P0, R9, R10, RZ ;  /* 0x0000000a09ff7210 */ /* 0x000fe20007f1e0ff */
[----:B------:R-:W-:-:S04]  /*b670*/  IMAD.MOV.U32 R12, RZ, RZ, R11 ;  /* 0x000000ffff0c7224 */ /* 0x000fc800078e000b */
[----:B------:R-:W-:-:S08]  /*b680*/  IMAD.WIDE.U32.X R12, R21, R15, R12, P0 ;  /* 0x0000000f150c7225 */ /* 0x000fd000000e040c */
.L_x_290:
[----:B------:R-:W0:Y:S01]  /*b690*/  LDC.64 R28, c[0x0][0x640] ;  /* 0x00019000ff1c7b82 */ /* 0x000e220000000a00 */
[-CC-:B------:R-:W-:Y:S01]  /*b6a0*/  SHF.R.U64 R22, R12, R6.reuse, R13.reuse ;  /* 0x000000060c167219 */ /* 0x180fe2000000120d */
[----:B------:R-:W-:Y:S01]  /*b6b0*/  IMAD.MOV.U32 R30, RZ, RZ, 0x1 ;  /* 0x00000001ff1e7424 */ /* 0x000fe200078e00ff */
[----:B------:R-:W-:Y:S02]  /*b6c0*/  SHF.R.U32.HI R6, RZ, R6, R13 ;  /* 0x00000006ff067219 */ /* 0x000fe4000001160d */
        /* <DEDUP_REMOVED lines=8> */
[----:B------:R-:W-:Y:S01]  /*b750*/  IMAD.IADD R9, R9, 0x1, R11 ;  /* 0x0000000109097824 */ /* 0x000fe200078e020b */
[----:B0-----:R-:W-:-:S04]  /*b760*/  ISETP.NE.U32.AND P0, PT, R28, RZ, PT ;  /* 0x000000ff1c00720c */ /* 0x001fc80003f05070 */
[----:B------:R-:W-:Y:S02]  /*b770*/  ISETP.NE.AND.EX P0, PT, R29, RZ, PT, P0 ;  /* 0x000000ff1d00720c */ /* 0x000fe40003f05300 */
[----:B------:R-:W0:Y:S01]  /*b780*/  LDC R20, c[0x0][0x600] ;  /* 0x00018000ff147b82 */ /* 0x000e220000000800 */
[-CC-:B-1----:R-:W-:Y:S01]  /*b790*/  SHF.R.U64 R14, R8, R10.reuse, R9.reuse ;  /* 0x0000000a080e7219 */ /* 0x182fe20000001209 */
[----:B------:R-:W-:Y:S01]  /*b7a0*/  IMAD.MOV.U32 R8, RZ, RZ, -0x1 ;  /* 0xffffffffff087424 */ /* 0x000fe200078e00ff */
[----:B------:R-:W-:-:S05]  /*b7b0*/  SHF.R.U32.HI R9, RZ, R10, R9 ;  /* 0x0000000aff097219 */ /* 0x000fca0000011609 */
[----:B------:R-:W1:Y:S01]  /*b7c0*/  LDC R26, c[0x0][0x648] ;  /* 0x00019200ff1a7b82 */ /* 0x000e620000000800 */
[-CC-:B--2---:R-:W-:Y:S02]  /*b7d0*/  SHF.R.U64 R21, R14, R12.reuse, R9.reuse ;  /* 0x0000000c0e157219 */ /* 0x184fe40000001209 */
[----:B------:R-:W-:-:S05]  /*b7e0*/  SHF.R.U32.HI R6, RZ, R12, R9 ;  /* 0x0000000cff067219 */ /* 0x000fca0000011609 */
[----:B------:R-:W2:Y:S01]  /*b7f0*/  LDC R27, c[0x0][0x638] ;  /* 0x00018e00ff1b7b82 */ /* 0x000ea20000000800 */
[-C--:B---3--:R-:W-:Y:S02]  /*b800*/  SHF.L.U32 R8, R8, R25.reuse, RZ ;  /* 0x0000001908087219 */ /* 0x088fe400000006ff */
[-CC-:B------:R-:W-:Y:S02]  /*b810*/  SHF.R.U64 R23, R21, R25.reuse, R6.reuse ;  /* 0x0000001915177219 */ /* 0x180fe40000001206 */
[----:B------:R-:W-:Y:S02]  /*b820*/  LOP3.LUT R32, RZ, R8, RZ, 0x33, !PT ;  /* 0x00000008ff207212 */ /* 0x000fe400078e33ff */
[----:B------:R-:W-:Y:S01]  /*b830*/  SHF.R.U32.HI R9, RZ, R25, R6 ;  /* 0x00000019ff097219 */ /* 0x000fe20000011606 */
[----:B------:R-:W3:Y:S01]  /*b840*/  LDC R31, c[0x0][0x610] ;  /* 0x00018400ff1f7b82 */ /* 0x000ee20000000800 */
[----:B------:R-:W-:Y:S01]  /*b850*/  IMAD.MOV.U32 R8, RZ, RZ, R23 ;  /* 0x000000ffff087224 */ /* 0x000fe200078e0017 */
[----:B------:R-:W-:Y:S06]  /*b860*/  @!P0 BRA `(.L_x_291) ;  /* 0x0000000000288947 */ /* 0x000fec0003800000 */
[----:B------:R-:W4:Y:S02]  /*b870*/  LDC R6, c[0x0][0x64c] ;  /* 0x00019300ff067b82 */ /* 0x000f240000000800 */
[----:B----4-:R-:W-:-:S05]  /*b880*/  IADD3 R13, P0, R23, R6, RZ ;  /* 0x00000006170d7210 */ /* 0x010fca0007f1e0ff */
        /* <DEDUP_REMOVED lines=8> */
.L_x_291:
[----:B------:R-:W-:Y:S02]  /*b910*/  ISETP.NE.AND P0, PT, R2, 0x1, PT ;  /* 0x000000010200780c */ /* 0x000fe40003f05270 */
[----:B-1----:R-:W-:Y:S02]  /*b920*/  SHF.R.U64 R6, R8, R26, R9 ;  /* 0x0000001a08067219 */ /* 0x002fe40000001209 */
[----:B------:R-:W-:Y:S02]  /*b930*/  SHF.L.U32 R30, R30, R25, RZ ;  /* 0x000000191e1e7219 */ /* 0x000fe400000006ff */
[----:B------:R-:W-:Y:S01]  /*b940*/  LOP3.LUT R5, R21, R32, RZ, 0xc0, !PT ;  /* 0x0000002015057212 */ /* 0x000fe200078ec0ff */
[----:B------:R-:W-:Y:S01]  /*b950*/  IMAD.MOV R8, RZ, RZ, -R6 ;  /* 0x000000ffff087224 */ /* 0x000fe200078e0a06 */
[----:B0-----:R-:W-:-:S03]  /*b960*/  IADD3 R9, R20, -0x1, RZ ;  /* 0xffffffff14097810 */ /* 0x001fc60007ffe0ff */
[----:B------:R-:W-:Y:S01]  /*b970*/  IMAD R6, R30, R6, R5 ;  /* 0x000000061e067224 */ /* 0x000fe200078e0205 */
[----:B------:R-:W-:Y:S01]  /*b980*/  LOP3.LUT R5, R14, R9, RZ, 0xc0, !PT ;  /* 0x000000090e057212 */ /* 0x000fe200078ec0ff */
[----:B------:R-:W-:Y:S02]  /*b990*/  @P0 IMAD R3, R7, R24, R4 ;  /* 0x0000001807030224 */ /* 0x000fe400078e0204 */
[----:B--2---:R-:W-:Y:S02]  /*b9a0*/  IMAD R4, R8, R27, R23 ;  /* 0x0000001b08047224 */ /* 0x004fe400078e0217 */
[----:B---3--:R-:W-:Y:S02]  /*b9b0*/  IMAD R3, R6, R31, R3 ;  /* 0x0000001f06037224 */ /* 0x008fe400078e0203 */
[----:B------:R-:W-:Y:S02]  /*b9c0*/  IMAD R4, R4, R20, R5 ;  /* 0x0000001404047224 */ /* 0x000fe400078e0205 */
[----:B------:R-:W-:-:S02]  /*b9d0*/  IMAD.MOV.U32 R8, RZ, RZ, 0x1 ;  /* 0x00000001ff087424 */ /* 0x000fc400078e00ff */
[----:B------:R-:W-:Y:S01]  /*b9e0*/  IMAD.MOV.U32 R6, RZ, RZ, R22 ;  /* 0x000000ffff067224 */ /* 0x000fe200078e0016 */
[----:B------:R-:W-:Y:S02]  /*b9f0*/  SEL R21, R4, R3, !P0 ;  /* 0x0000000304157207 */ /* 0x000fe40004000000 */
[----:B------:R-:W-:-:S07]  /*ba00*/  SEL R20, R3, R4, !P0 ;  /* 0x0000000403147207 */ /* 0x000fce0004000000 */
.L_x_289:
[----:B------:R-:W-:-:S08]  /*ba10*/  NOP ;  /* 0x0000000000007918 */ /* 0x000fd00000000000 */
[----:B------:R-:W0:-:S00]  /*ba20*/  USETMAXREG.DEALLOC.CTAPOOL 0x28 ;  /* 0x00000028000079c8 */ /* 0x000e0000080e0500 */
[----:B0-----:R-:W-:-:S13]  /*ba30*/  ISETP.NE.AND P0, PT, R0, RZ, PT ;  /* 0x000000ff0000720c */ /* 0x001fda0003f05270 */
[----:B------:R-:W-:Y:S05]  /*ba40*/  @P0 EXIT ;  /* 0x000000000000094d */ /* 0x000fea0003800000 */
[----:B------:R-:W-:Y:S01]  /*ba50*/  LOP3.LUT P0, RZ, R8, 0xff, RZ, 0xc0, !PT ;  /* 0x000000ff08ff7812 */ /* 0x000fe2000780c0ff */
[----:B------:R-:W-:Y:S02]  /*ba60*/  IMAD.MOV.U32 R0, RZ, RZ, 0x1 ;  /* 0x00000001ff007424 */ /* 0x000fe400078e00ff */
[----:B------:R-:W-:-:S10]  /*ba70*/  IMAD.MOV.U32 R3, RZ, RZ, RZ ;  /* 0x000000ffff037224 */ /* 0x000fd400078e00ff */
[----:B------:R-:W-:Y:S05]  /*ba80*/  @!P0 BRA `(.L_x_292) ;  /* 0x0000000c00788947 */ /* 0x000fea0003800000 */
[----:B------:R-:W0:Y:S01]  /*ba90*/  LDC R0, c[0x0][0x28c] ;  /* 0x0000a300ff007b82 */ /* 0x000e220000000800 */
[----:B------:R-:W1:Y:S01]  /*baa0*/  S2R R11, SR_CgaCtaId ;  /* 0x00000000000b7919 */ /* 0x000e620000008800 */
[----:B------:R-:W-:Y:S01]  /*bab0*/  ULDC UR5, c[0x0][0x658] ;  /* 0x0001960000057ab9 */ /* 0x000fe20000000800 */
[----:B------:R-:W-:Y:S01]  /*bac0*/  UMOV UR7, 0xffffffff ;  /* 0xffffffff00077882 */ /* 0x000fe20000000000 */
[----:B------:R-:W-:Y:S01]  /*bad0*/  ULDC UR6, c[0x0][0xc] ;  /* 0x0000030000067ab9 */ /* 0x000fe20000000800 */
[----:B------:R-:W-:Y:S01]  /*bae0*/  USHF.L.U32 UR9, UR7, UR5, URZ ;  /* 0x0000000507097299 */ /* 0x000fe2000800063f */
[----:B------:R-:W-:Y:S01]  /*baf0*/  BSSY B0, `(.L_x_292) ;  /* 0x00000d7000007945 */ /* 0x000fe20003800000 */
[----:B------:R-:W-:Y:S01]  /*bb00*/  UMOV UR8, 0x1 ;  /* 0x0000000100087882 */ /* 0x000fe20000000000 */
[----:B------:R-:W-:Y:S01]  /*bb10*/  ULDC UR7, c[0x0][0x10] ;  /* 0x0000040000077ab9 */ /* 0x000fe20000000800 */
[----:B------:R-:W-:Y:S01]  /*bb20*/  USHF.L.U32 UR5, UR8, UR5, URZ ;  /* 0x0000000508057299 */ /* 0x000fe2000800063f */
[----:B------:R-:W-:Y:S01]  /*bb30*/  IMAD.MOV.U32 R9, RZ, RZ, 0x1 ;  /* 0x00000001ff097424 */ /* 0x000fe200078e00ff */
[----:B------:R-:W-:Y:S01]  /*bb40*/  UIMAD.WIDE.U32 UR6, UR6, UR7, URZ ;  /* 0x00000007060672a5 */ /* 0x000fe2000f8e003f */
[----:B------:R-:W-:Y:S01]  /*bb50*/  LOP3.LUT R13, R19, 0x2, RZ, 0xfc, !PT ;  /* 0x00000002130d7812 */ /* 0x000fe200078efcff */
[----:B------:R-:W-:Y:S01]  /*bb60*/  ULDC UR8, c[0x0][0x14] ;  /* 0x0000050000087ab9 */ /* 0x000fe20000000800 */
[----:B------:R-:W-:Y:S01]  /*bb70*/  ULDC UR4, c[0x0][0x600] ;  /* 0x0001800000047ab9 */ /* 0x000fe20000000800 */
[----:B------:R-:W-:-:S02]  /*bb80*/  UIMAD.WIDE.U32 UR30, UR6, UR8, URZ ;  /* 0x00000008061e72a5 */ /* 0x000fc4000f8e003f */
[----:B------:R-:W-:Y:S02]  /*bb90*/  UIMAD UR7, UR7, UR8, URZ ;  /* 0x00000008070772a4 */ /* 0x000fe4000f8e023f */
[----:B------:R-:W-:Y:S02]  /*bba0*/  UIADD3 UR4, UR4, -0x1, URZ ;  /* 0xffffffff04047890 */ /* 0x000fe4000fffe03f */
[----:B------:R-:W-:Y:S02]  /*bbb0*/  ULOP3.LUT UR6, URZ, UR9, URZ, 0x33, !UPT ;  /* 0x000000093f067292 */ /* 0x000fe4000f8e333f */
[----:B------:R-:W-:Y:S01]  /*bbc0*/  UIADD3 UR7, UR31, UR7, URZ ;  /* 0x000000071f077290 */ /* 0x000fe2000fffe03f */
[----:B0-----:R-:W-:Y:S01]  /*bbd0*/  VIADD R0, R0, 0x7f ;  /* 0x0000007f00007836 */ /* 0x001fe20000000000 */
[----:B------:R-:W-:-:S04]  /*bbe0*/  ULDC.64 UR38, c[0x0][0x198] ;  /* 0x0000660000267ab9 */ /* 0x000fc80000000a00 */
[----:B------:R-:W-:-:S04]  /*bbf0*/  SHF.R.S32.HI R3, RZ, 0x1f, R0 ;  /* 0x0000001fff037819 */ /* 0x000fc80000011400 */
[----:B------:R-:W-:Y:S01]  /*bc00*/  LEA.HI R8, R3, R0, RZ, 0x7 ;  /* 0x0000000003087211 */ /* 0x000fe200078f38ff */
[C---:B-1----:R-:W-:Y:S01]  /*bc10*/  IMAD.SHL.U32 R10, R11.reuse, 0x40, RZ ;  /* 0x000000400b0a7824 */ /* 0x042fe200078e00ff */
[----:B------:R-:W-:Y:S01]  /*bc20*/  SHF.L.U32 R11, R11, 0xc, RZ ;  /* 0x0000000c0b0b7819 */ /* 0x000fe200000006ff */
[----:B------:R-:W-:Y:S01]  /*bc30*/  IMAD.MOV.U32 R0, RZ, RZ, 0x1 ;  /* 0x00000001ff007424 */ /* 0x000fe200078e00ff */
[----:B------:R-:W-:Y:S01]  /*bc40*/  SHF.R.S32.HI R8, RZ, 0x7, R8 ;  /* 0x00000007ff087819 */ /* 0x000fe20000011408 */
[----:B------:R-:W-:Y:S01]  /*bc50*/  IMAD.MOV.U32 R3, RZ, RZ, RZ ;  /* 0x000000ffff037224 */ /* 0x000fe200078e00ff */
[----:B------:R-:W-:Y:S02]  /*bc60*/  LOP3.LUT R10, R10, 0x40, RZ, 0xc0, !PT ;  /* 0x000000400a0a7812 */ /* 0x000fe400078ec0ff */
[----:B------:R-:W-:Y:S01]  /*bc70*/  LOP3.LUT R11, R11, 0x1000, RZ, 0xc0, !PT ;  /* 0x000010000b0b7812 */ /* 0x000fe200078ec0ff */
[----:B------:R-:W-:-:S07]  /*bc80*/  VIADD R12, R8, 0x1 ;  /* 0x00000001080c7836 */ /* 0x000fce0000000000 */
.L_x_303:
[----:B------:R-:W-:-:S03]  /*bc90*/  UMOV UR8, 0xffffffff ;  /* 0xffffffff00087882 */ /* 0x000fc60000000000 */
[----:B------:R-:W-:Y:S05]  /*bca0*/  BRA.DIV UR8, `(.L_x_293) ;  /* 0x0000000e08907947 */ /* 0x000fea000b800000 */
[----:B------:R-:W-:-:S13]  /*bcb0*/  ELECT P6, URZ, PT ;  /* 0x00000000003f782f */ /* 0x000fda00038c0000 */
.L_x_312:
[----:B------:R-:W0:Y:S01]  /*bcc0*/  LDC R4, c[0x0][0x28c] ;  /* 0x0000a300ff047b82 */ /* 0x000e220000000800 */
[----:B------:R-:W-:Y:S01]  /*bcd0*/  BSSY B1, `(.L_x_294) ;  /* 0x0000044000017945 */ /* 0x000fe20003800000 */
[----:B0-----:R-:W-:-:S13]  /*bce0*/  ISETP.LT.OR P6, PT, R4, 0x1, !P6 ;  /* 0x000000010400780c */ /* 0x001fda00077c1670 */
[----:B------:R-:W-:Y:S05]  /*bcf0*/  @P6 BRA `(.L_x_295) ;  /* 0x0000000400046947 */ /* 0x000fea0003800000 */
[----:B------:R-:W-:Y:S02]  /*bd00*/  IMAD.SHL.U32 R22, R20, 0x100, RZ ;  /* 0x0000010014167824 */ /* 0x000fe400078e00ff */
[----:B------:R-:W-:Y:S02]  /*bd10*/  IMAD R21, R21, 0x80, R10 ;  /* 0x0000008015157824 */ /* 0x000fe400078e020a */
[----:B------:R-:W-:Y:S02]  /*bd20*/  IMAD.MOV.U32 R24, RZ, RZ, RZ ;  /* 0x000000ffff187224 */ /* 0x000fe400078e00ff */
[----:B------:R-:W-:Y:S02]  /*bd30*/  IMAD.MOV.U32 R4, RZ, RZ, R12 ;  /* 0x000000ffff047224 */ /* 0x000fe400078e000c */
[----:B------:R-:W-:Y:S02]  /*bd40*/  IMAD.MOV.U32 R5, RZ, RZ, R0 ;  /* 0x000000ffff057224 */ /* 0x000fe400078e0000 */
[----:B------:R-:W-:-:S07]  /*bd50*/  IMAD.MOV.U32 R14, RZ, RZ, R3 ;  /* 0x000000ffff0e7224 */ /* 0x000fce00078e0003 */
.L_x_298:
[----:B------:R-:W0:Y:S01]  /*bd60*/  S2R R20, SR_CgaCtaId ;  /* 0x0000000000147919 */ /* 0x000e220000008800 */
[----:B------:R-:W-:Y:S02]  /*bd70*/  MOV R7, 0x400 ;  /* 0x0000040000077802 */ /* 0x000fe40000000f00 */
[----:B------:R-:W-:-:S13]  /*bd80*/  LOP3.LUT P1, RZ, R18, 0x7f, RZ, 0xc0, !PT ;  /* 0x0000007f12ff7812 */ /* 0x000fda000782c0ff */
[----:B------:R-:W1:Y:S01]  /*bd90*/  @!P1 LDC R15, c[0x0][0x500] ;  /* 0x00014000ff0f9b82 */ /* 0x000e620000000800 */
[----:B0-----:R-:W-:Y:S02]  /*bda0*/  LEA R23, R20, R7, 0x18 ;  /* 0x0000000714177211 */ /* 0x001fe400078ec0ff */
[----:B------:R-:W-:-:S03]  /*bdb0*/  SHF.L.U32 R7, R5, 0x1f, RZ ;  /* 0x0000001f05077819 */ /* 0x000fc600000006ff */
[----:B------:R-:W-:-:S04]  /*bdc0*/  IMAD R20, R14, 0x8, R23 ;  /* 0x000000080e147824 */ /* 0x000fc800078e0217 */
[----:B------:R-:W0:Y:S02]  /*bdd0*/  SYNCS.PHASECHK.TRANS64.TRYWAIT P0, [R20+URZ+0x10], R7 ;  /* 0x00001007140075a7 */ /* 0x000e24000800017f */
[----:B01----:R-:W-:Y:S05]  /*bde0*/  @!P0 BRA `(.L_x_296) ;  /* 0x0000000c00608947 */ /* 0x003fea0003800000 */
.L_x_313:
[----:B0-----:R-:W-:Y:S01]  /*bdf0*/  PRMT R7, R13, 0x9910, RZ ;  /* 0x000099100d077816 */ /* 0x001fe200000000ff */
[----:B------:R0:W-:Y:S03]  /*be00*/  @!P1 SYNCS.ARRIVE.TRANS64 RZ, [R20+URZ], R15 ;  /* 0x0000000f14ff99a7 */ /* 0x0001e6000800003f */
[----:B------:R-:W-:-:S13]  /*be10*/  ISETP.NE.AND P0, PT, R7, 0x2, PT ;  /* 0x000000020700780c */ /* 0x000fda0003f05270 */
[----:B0-----:R-:W-:Y:S05]  /*be20*/  @P0 BRA `(.L_x_297) ;  /* 0x0000000000040947 */ /* 0x001fea0003800000 */
[----:B------:R-:W-:Y:S01]  /*be30*/  BPT.TRAP 0x1 ;  /* 0x000000040000795c */ /* 0x000fe20000300000 */
.L_x_297:
[----:B------:R-:W-:Y:S01]  /*be40*/  IMAD R7, R14, 0x10000, R23 ;  /* 0x000100000e077824 */ /* 0x000fe200078e0217 */
[----:B------:R-:W-:Y:S01]  /*be50*/  R2UR UR34, R24 ;  /* 0x00000000182272ca */ /* 0x000fe200000e0000 */
[----:B------:R-:W-:Y:S01]  /*be60*/  VIADD R4, R4, 0xffffffff ;  /* 0xffffffff04047836 */ /* 0x000fe20000000000 */
[----:B------:R-:W-:Y:S01]  /*be70*/  R2UR UR33, R20 ;  /* 0x00000000142172ca */ /* 0x000fe200000e0000 */
[----:B------:R-:W-:Y:S01]  /*be80*/  UIADD3 UR14, UP0, UR38, 0xf0, URZ ;  /* 0x000000f0260e7890 */ /* 0x000fe2000ff1e03f */
[----:B------:R-:W-:Y:S01]  /*be90*/  R2UR UR24, R7 ;  /* 0x00000000071872ca */ /* 0x000fe200000e0000 */
[----:B------:R-:W-:Y:S01]  /*bea0*/  IMAD R7, R14, 0x4000, R11 ;  /* 0x000040000e077824 */ /* 0x000fe200078e020b */
[----:B------:R-:W-:Y:S01]  /*beb0*/  R2UR UR36, R6 ;  /* 0x00000000062472ca */ /* 0x000fe200000e0000 */
[----:B------:R-:W-:Y:S01]  /*bec0*/  UIADD3 UR40, UP1, UR38, 0x1f0, URZ ;  /* 0x000001f026287890 */ /* 0x000fe2000ff3e03f */
[----:B------:R-:W-:Y:S01]  /*bed0*/  R2UR UR35, R22 ;  /* 0x00000000162372ca */ /* 0x000fe200000e0000 */
[----:B------:R-:W-:Y:S01]  /*bee0*/  UIADD3.X UR15, URZ, UR39, URZ, UP0, !UPT ;  /* 0x000000273f0f7290 */ /* 0x000fe200087fe43f */
[----:B------:R-:W-:Y:S01]  /*bef0*/  LEA R7, R7, R23, 0x1 ;  /* 0x0000001707077211 */ /* 0x000fe200078e08ff */
[----:B------:R-:W-:Y:S01]  /*bf00*/  UIADD3.X UR41, URZ, UR39, URZ, UP1, !UPT ;  /* 0x000000273f297290 */ /* 0x000fe20008ffe43f */
[----:B------:R-:W-:Y:S01]  /*bf10*/  R2UR UR19, R21 ;  /* 0x00000000151372ca */ /* 0x000fe200000e0000 */
[----:B------:R-:W-:Y:S01]  /*bf20*/  UIADD3 UR26, UR34, 0x40, URZ ;  /* 0x00000040221a7890 */ /* 0x000fe2000fffe03f */
[----:B------:R-:W-:Y:S01]  /*bf30*/  R2UR UR8, R7 ;  /* 0x00000000070872ca */ /* 0x000fe200000e0000 */
[----:B------:R-:W-:Y:S01]  /*bf40*/  VIADD R14, R14, 0x1 ;  /* 0x000000010e0e7836 */ /* 0x000fe20000000000 */
[----:B------:R-:W-:Y:S01]  /*bf50*/  ISETP.GT.AND P1, PT, R4, 0x1, PT ;  /* 0x000000010400780c */ /* 0x000fe20003f24270 */
[----:B------:R-:W-:Y:S01]  /*bf60*/  UIADD3 UR32, UR24, 0x100, URZ ;  /* 0x0000010018207890 */ /* 0x000fe2000fffe03f */
[----:B------:R-:W-:Y:S01]  /*bf70*/  VIADD R24, R24, 0x80 ;  /* 0x0000008018187836 */ /* 0x000fe20000000000 */
[----:B------:R-:W-:Y:S01]  /*bf80*/  UIADD3 UR24, UR24, 0x8100, URZ ;  /* 0x0000810018187890 */ /* 0x000fe2000fffe03f */
[----:B------:R-:W-:Y:S01]  /*bf90*/  ISETP.NE.AND P0, PT, R14, 0x2, PT ;  /* 0x000000020e00780c */ /* 0x000fe20003f05270 */
[----:B------:R-:W-:Y:S01]  /*bfa0*/  UMOV UR22, 0x0 ;  /* 0x0000000000167882 */ /* 0x000fe20000000000 */
[----:B------:R-:W-:Y:S01]  /*bfb0*/  UMOV UR23, 0x10000000 ;  /* 0x1000000000177882 */ /* 0x000fe20000000000 */
[----:B------:R-:W-:Y:S01]  /*bfc0*/  UMOV UR25, UR33 ;  /* 0x0000002100197c82 */ /* 0x000fe20008000000 */
[----:B------:R-:W-:Y:S01]  /*bfd0*/  UMOV UR28, UR36 ;  /* 0x00000024001c7c82 */ /* 0x000fe20008000000 */
[----:B------:R-:W-:Y:S01]  /*bfe0*/  UMOV UR27, UR35 ;  /* 0x00000023001b7c82 */ /* 0x000fe20008000000 */
[----:B------:R-:W-:Y:S01]  /*bff0*/  UMOV UR13, 0x30000 ;  /* 0x00030000000d7882 */ /* 0x000fe20000000000 */
[----:B------:R-:W-:Y:S01]  /*c000*/  UIADD3 UR16, UR8, 0x20100, URZ ;  /* 0x0002010008107890 */ /* 0x000fe2000fffe03f */
[----:B------:R0:W-:Y:S01]  /*c010*/  UTMALDG.3D [UR32], [UR14], desc[UR22] ;  /* 0x000016200e0075b4 */ /* 0x0001e20008011000 */
[----:B------:R-:W-:Y:S01]  /*c020*/  UIADD3 UR8, UR8, 0x24100, URZ ;  /* 0x0002410008087890 */ /* 0x000fe2000fffe03f */
[----:B------:R-:W-:Y:S01]  /*c030*/  SEL R20, RZ, 0x1, P0 ;  /* 0x00000001ff147807 */ /* 0x000fe20000000000 */
[----:B------:R-:W-:Y:S01]  /*c040*/  UMOV UR17, UR33 ;  /* 0x0000002100117c82 */ /* 0x000fe20008000000 */
[----:B------:R-:W-:Y:S01]  /*c050*/  UMOV UR18, UR34 ;  /* 0x0000002200127c82 */ /* 0x000fe20008000000 */
[----:B------:R-:W-:Y:S01]  /*c060*/  UMOV UR20, UR36 ;  /* 0x0000002400147c82 */ /* 0x000fe20008000000 */
[----:B------:R-:W-:Y:S01]  /*c070*/  UMOV UR9, UR33 ;  /* 0x0000002100097c82 */ /* 0x000fe20008000000 */
[----:B------:R-:W-:Y:S01]  /*c080*/  UMOV UR11, UR19 ;  /* 0x00000013000b7c82 */ /* 0x000fe20008000000 */
[----:B------:R-:W-:Y:S01]  /*c090*/  UMOV UR12, UR36 ;  /* 0x00000024000c7c82 */ /* 0x000fe20008000000 */
[----:B------:R0:W-:Y:S01]  /*c0a0*/  UTMALDG.3D [UR24], [UR14], desc[UR22] ;  /* 0x000016180e0075b4 */ /* 0x0001e20008011000 */
[----:B------:R-:W-:Y:S01]  /*c0b0*/  UMOV UR10, UR26 ;  /* 0x0000001a000a7c82 */ /* 0x000fe20008000000 */
[----:B------:R-:W-:-:S02]  /*c0c0*/  LOP3.LUT R5, R5, R20, RZ, 0x3c, !PT ;  /* 0x0000001405057212 */ /* 0x000fc400078e3cff */
[----:B------:R-:W-:Y:S01]  /*c0d0*/  SEL R14, R14, RZ, P0 ;  /* 0x000000ff0e0e7207 */ /* 0x000fe20000000000 */
[----:B------:R0:W-:Y:S01]  /*c0e0*/  UTMALDG.3D.MULTICAST [UR16], [UR40], UR13, desc[UR22] ;  /* 0x00001610280073b4 */ /* 0x0001e2000801180d */
[----:B------:R0:W-:Y:S02]  /*c0f0*/  UTMALDG.3D.MULTICAST [UR8], [UR40], UR13, desc[UR22] ;  /* 0x00001608280073b4 */ /* 0x0001e4000801180d */
[----:B0-----:R-:W-:Y:S05]  /*c100*/  @P1 BRA `(.L_x_298) ;  /* 0xfffffffc00141947 */ /* 0x001fea000383ffff */
.L_x_295:
[----:B------:R-:W-:Y:S05]  /*c110*/  BSYNC B1 ;  /* 0x0000000000017941 */ /* 0x000fea0003800000 */
.L_x_294:
[----:B------:R-:W-:Y:S01]  /*c120*/  LOP3.LUT P1, RZ, R9, 0xff, RZ, 0xc0, !PT ;  /* 0x000000ff09ff7812 */ /* 0x000fe2000782c0ff */
[----:B------:R-:W-:Y:S01]  /*c130*/  IMAD.IADD R3, R8, 0x1, R3 ;  /* 0x0000000108037824 */ /* 0x000fe200078e0203 */
[----:B------:R-:W-:Y:S01]  /*c140*/  IADD3 R16, P2, R16, UR30, RZ ;  /* 0x0000001e10107c10 */ /* 0x000fe2000ff5e0ff */
[----:B------:R-:W-:Y:S01]  /*c150*/  ULDC.64 UR8, c[0x0][0x650] ;  /* 0x0001940000087ab9 */ /* 0x000fe20000000a00 */
[----:B------:R-:W-:Y:S01]  /*c160*/  BSSY B1, `(.L_x_299) ;  /* 0x000006d000017945 */ /* 0x000fe20003800000 */
[----:B------:R-:W-:Y:S01]  /*c170*/  IMAD.MOV.U32 R20, RZ, RZ, -0x1 ;  /* 0xffffffffff147424 */ /* 0x000fe200078e00ff */
[----:B------:R-:W-:Y:S01]  /*c180*/  ISETP.GT.U32.AND P0, PT, R3, 0x1, PT ;  /* 0x000000010300780c */ /* 0x000fe20003f04070 */
[----:B------:R-:W-:Y:S01]  /*c190*/  IMAD.MOV.U32 R21, RZ, RZ, -0x1 ;  /* 0xffffffffff157424 */ /* 0x000fe200078e00ff */
[----:B------:R-:W-:Y:S02]  /*c1a0*/  SHF.R.U32.HI R4, RZ, 0x1, R3 ;  /* 0x00000001ff047819 */ /* 0x000fe40000011603 */
[----:B------:R-:W-:-:S02]  /*c1b0*/  ISETP.LT.U32.AND P0, PT, R8, 0x2, P0 ;  /* 0x000000020800780c */ /* 0x000fc40000701070 */
[----:B------:R-:W-:Y:S01]  /*c1c0*/  IADD3.X R17, R17, UR7, RZ, P2, !PT ;  /* 0x0000000711117c10 */ /* 0x000fe200097fe4ff */
[----:B------:R-:W0:Y:S01]  /*c1d0*/  @P1 S2R R6, SR_CgaCtaId ;  /* 0x0000000000061919 */ /* 0x000e220000008800 */
[----:B------:R-:W-:Y:S02]  /*c1e0*/  @P1 MOV R5, 0x400 ;  /* 0x0000040000051802 */ /* 0x000fe40000000f00 */
[----:B------:R-:W-:Y:S02]  /*c1f0*/  ISETP.GE.U32.AND P2, PT, R16, UR8, PT ;  /* 0x0000000810007c0c */ /* 0x000fe4000bf46070 */
[----:B------:R-:W-:Y:S02]  /*c200*/  LOP3.LUT R4, R4, 0x1, RZ, 0xc0, !PT ;  /* 0x0000000104047812 */ /* 0x000fe400078ec0ff */
[----:B------:R-:W-:Y:S02]  /*c210*/  LOP3.LUT R3, R3, 0x1, RZ, 0xc0, !PT ;  /* 0x0000000103037812 */ /* 0x000fe400078ec0ff */
[----:B------:R-:W-:-:S02]  /*c220*/  PRMT R9, RZ, 0x7610, R9 ;  /* 0x00007610ff097816 */ /* 0x000fc40000000009 */
[----:B0-----:R-:W-:Y:S01]  /*c230*/  @P1 LEA R5, R6, R5, 0x18 ;  /* 0x0000000506051211 */ /* 0x001fe200078ec0ff */
[----:B------:R-:W-:-:S03]  /*c240*/  IMAD.MOV.U32 R6, RZ, RZ, -0x1 ;  /* 0xffffffffff067424 */ /* 0x000fc600078e00ff */
[----:B------:R0:W-:Y:S01]  /*c250*/  @P1 SYNCS.ARRIVE.TRANS64.A1T0 RZ, [R5+URZ+0x38], RZ ;  /* 0x000038ff05ff19a7 */ /* 0x0001e2000810003f */
[----:B------:R-:W-:-:S04]  /*c260*/  ISETP.NE.U32.AND P1, PT, R4, 0x1, PT ;  /* 0x000000010400780c */ /* 0x000fc80003f25070 */
[----:B------:R-:W-:Y:S02]  /*c270*/  ISETP.GT.U32.AND P1, PT, R8, 0x1, !P1 ;  /* 0x000000010800780c */ /* 0x000fe40004f24070 */
[----:B0-----:R-:W-:Y:S02]  /*c280*/  SEL R5, RZ, 0x1, !P0 ;  /* 0x00000001ff057807 */ /* 0x001fe40004000000 */
[----:B------:R-:W-:Y:S02]  /*c290*/  ISETP.GE.U32.AND.EX P0, PT, R17, UR9, PT, P2 ;  /* 0x0000000911007c0c */ /* 0x000fe4000bf06120 */
[----:B------:R-:W-:-:S04]  /*c2a0*/  SEL R4, RZ, 0x1, !P1 ;  /* 0x00000001ff047807 */ /* 0x000fc80004800000 */
[----:B------:R-:W-:Y:S02]  /*c2b0*/  LOP3.LUT R0, R4, R0, R5, 0x96, !PT ;  /* 0x0000000004007212 */ /* 0x000fe400078e9605 */
[----:B------:R-:W-:-:S05]  /*c2c0*/  PRMT R4, RZ, 0x7610, R4 ;  /* 0x00007610ff047816 */ /* 0x000fca0000000004 */
[----:B------:R-:W-:Y:S05]  /*c2d0*/  @P0 BRA `(.L_x_300) ;  /* 0x0000000400540947 */ /* 0x000fea0003800000 */
[----:B------:R-:W0:Y:S01]  /*c2e0*/  S2R R15, SR_CTAID.X ;  /* 0x00000000000f7919 */ /* 0x000e220000002500 */
[----:B------:R-:W-:Y:S01]  /*c2f0*/  ULDC.64 UR8, c[0x0][0x628] ;  /* 0x00018a0000087ab9 */ /* 0x000fe20000000a00 */
[----:B------:R-:W-:Y:S01]  /*c300*/  ULDC UR11, c[0x0][0x630] ;  /* 0x00018c00000b7ab9 */ /* 0x000fe20000000800 */
[----:B------:R-:W-:Y:S01]  /*c310*/  ISETP.NE.U32.AND P0, PT, RZ, UR8, PT ;  /* 0x00000008ff007c0c */ /* 0x000fe2000bf05070 */
[----:B------:R-:W1:Y:S01]  /*c320*/  S2R R20, SR_CTAID.Y ;  /* 0x0000000000147919 */ /* 0x000e620000002600 */
[----:B------:R-:W-:Y:S01]  /*c330*/  ULDC UR12, c[0x0][0x150] ;  /* 0x00005400000c7ab9 */ /* 0x000fe20000000800 */
[----:B------:R-:W-:Y:S01]  /*c340*/  IMAD.MOV.U32 R4, RZ, RZ, R16 ;  /* 0x000000ffff047224 */ /* 0x000fe200078e0010 */
[----:B------:R-:W-:Y:S01]  /*c350*/  ISETP.NE.AND.EX P0, PT, RZ, UR9, PT, P0 ;  /* 0x00000009ff007c0c */ /* 0x000fe2000bf05300 */
[----:B------:R-:W-:Y:S01]  /*c360*/  IMAD.MOV.U32 R5, RZ, RZ, R17 ;  /* 0x000000ffff057224 */ /* 0x000fe200078e0011 */
[----:B0-----:R-:W-:-:S11]  /*c370*/  I2FP.F32.U32 R22, R15 ;  /* 0x0000000f00167245 */ /* 0x001fd60000201000 */
[----:B------:R-:W-:Y:S05]  /*c380*/  @!P0 BRA `(.L_x_301) ;  /* 0x0000000000288947 */ /* 0x000fea0003800000 */
[----:B------:R-:W-:Y:S02]  /*c390*/  ULDC UR10, c[0x0][0x634] ;  /* 0x00018d00000a7ab9 */ /* 0x000fe40000000800 */
[----:B------:R-:W-:-:S05]  /*c3a0*/  IADD3 R5, P0, R16, UR10, RZ ;  /* 0x0000000a10057c10 */ /* 0x000fca000ff1e0ff */
[----:B------:R-:W-:-:S04]  /*c3b0*/  IMAD.X R21, RZ, RZ, R17, P0 ;  /* 0x000000ffff157224 */ /* 0x000fc800000e0611 */
[----:B------:R-:W-:-:S04]  /*c3c0*/  IMAD.WIDE.U32 R6, R21, UR8, RZ ;  /* 0x0000000815067c25 */ /* 0x000fc8000f8e00ff */
[----:B------:R-:W-:-:S04]  /*c3d0*/  IMAD.WIDE.U32 R6, P0, R5, UR9, R6 ;  /* 0x0000000905067c25 */ /* 0x000fc8000f800006 */
[----:B------:R-:W-:-:S04]  /*c3e0*/  IMAD.WIDE.U32 R4, R5, UR8, RZ ;  /* 0x0000000805047c25 */ /* 0x000fc8000f8e00ff */
[----:B------:R-:W-:Y:S01]  /*c3f0*/  IMAD.MOV.U32 R4, RZ, RZ, R7 ;  /* 0x000000ffff047224 */ /* 0x000fe200078e0007 */
[----:B------:R-:W-:Y:S02]  /*c400*/  IADD3 RZ, P1, R5, R6, RZ ;  /* 0x0000000605ff7210 */ /* 0x000fe40007f3e0ff */
[----:B------:R-:W-:-:S03]  /*c410*/  IADD3.X R5, RZ, RZ, RZ, P0, !PT ;  /* 0x000000ffff057210 */ /* 0x000fc600007fe4ff */
[----:B------:R-:W-:-:S08]  /*c420*/  IMAD.WIDE.U32.X R4, R21, UR9, R4, P1 ;  /* 0x0000000915047c25 */ /* 0x000fd000088e0404 */
.L_x_301:
[--C-:B------:R-:W-:Y:S01]  /*c430*/  SHF.R.U64 R14, R4, UR11, R5.reuse ;  /* 0x0000000b040e7c19 */ /* 0x100fe20008001205 */
[----:B------:R-:W-:Y:S01]  /*c440*/  FMUL R22, R22, UR12 ;  /* 0x0000000c16167c20 */ /* 0x000fe20008400000 */
[----:B------:R-:W-:Y:S01]  /*c450*/  SHF.R.U32.HI R4, RZ, UR11, R5 ;  /* 0x0000000bff047c19 */ /* 0x000fe20008011605 */
[----:B------:R-:W0:Y:S01]  /*c460*/  LDC R6, c[0x0][0x144] ;  /* 0x00005100ff067b82 */ /* 0x000e220000000800 */
[----:B------:R-:W-:Y:S01]  /*c470*/  IADD3 R5, P0, RZ, -R14, RZ ;  /* 0x8000000eff057210 */ /* 0x000fe20007f1e0ff */
[----:B------:R-:W-:Y:S01]  /*c480*/  ULDC UR10, c[0x0][0x154] ;  /* 0x00005500000a7ab9 */ /* 0x000fe20000000800 */
[----:B-1----:R-:W-:Y:S01]  /*c490*/  I2FP.F32.U32 R7, R20 ;  /* 0x0000001400077245 */ /* 0x002fe20000201000 */
[----:B------:R-:W1:Y:S01]  /*c4a0*/  F2I.U32.TRUNC.NTZ R22, R22 ;  /* 0x0000001600167305 */ /* 0x000e62000020f000 */
[----:B------:R-:W-:Y:S01]  /*c4b0*/  ULDC.64 UR8, c[0x0][0x620] ;  /* 0x0001880000087ab9 */ /* 0x000fe20000000a00 */
[----:B------:R-:W-:Y:S01]  /*c4c0*/  IMAD.X R4, RZ, RZ, ~R4, P0 ;  /* 0x000000ffff047224 */ /* 0x000fe200000e0e04 */
[----:B------:R-:W-:Y:S01]  /*c4d0*/  ISETP.NE.AND P2, PT, R2, 0x1, PT ;  /* 0x000000010200780c */ /* 0x000fe20003f45270 */
[----:B------:R-:W-:Y:S01]  /*c4e0*/  FMUL R23, R7, UR10 ;  /* 0x0000000a07177c20 */ /* 0x000fe20008400000 */
[----:B------:R-:W2:Y:S01]  /*c4f0*/  LDC R25, c[0x0][0x148] ;  /* 0x00005200ff197b82 */ /* 0x000ea20000000800 */
[----:B------:R-:W-:Y:S01]  /*c500*/  IMAD R4, R4, UR8, RZ ;  /* 0x0000000804047c24 */ /* 0x000fe2000f8e02ff */
[----:B------:R-:W-:-:S02]  /*c510*/  ULDC.64 UR10, c[0x0][0x640] ;  /* 0x00019000000a7ab9 */ /* 0x000fc40000000a00 */
[----:B------:R-:W-:Y:S01]  /*c520*/  ISETP.NE.U32.AND P0, PT, RZ, UR10, PT ;  /* 0x0000000aff007c0c */ /* 0x000fe2000bf05070 */
[----:B------:R-:W3:Y:S01]  /*c530*/  F2I.U32.TRUNC.NTZ R23, R23 ;  /* 0x0000001700177305 */ /* 0x000ee2000020f000 */
[C---:B------:R-:W-:Y:S02]  /*c540*/  IMAD R7, R5.reuse, UR9, R4 ;  /* 0x0000000905077c24 */ /* 0x040fe4000f8e0204 */
[----:B------:R-:W-:Y:S01]  /*c550*/  IMAD.WIDE.U32 R4, R5, UR8, R16 ;  /* 0x0000000805047c25 */ /* 0x000fe2000f8e0010 */
[----:B------:R-:W-:Y:S01]  /*c560*/  ULDC UR8, c[0x0][0x618] ;  /* 0x0001860000087ab9 */ /* 0x000fe20000000800 */
[----:B------:R-:W-:Y:S02]  /*c570*/  ISETP.NE.AND.EX P0, PT, RZ, UR11, PT, P0 ;  /* 0x0000000bff007c0c */ /* 0x000fe4000bf05300 */
[----:B------:R-:W-:Y:S02]  /*c580*/  IMAD.IADD R5, R5, 0x1, R7 ;  /* 0x0000000105057824 */ /* 0x000fe400078e0207 */
[----:B-1----:R-:W-:-:S03]  /*c590*/  IMAD.MOV R22, RZ, RZ, -R22 ;  /* 0x000000ffff167224 */ /* 0x002fc600078e0a16 */
[----:B------:R-:W-:Y:S01]  /*c5a0*/  SHF.R.U64 R21, R4, UR8, R5 ;  /* 0x0000000804157c19 */ /* 0x000fe20008001205 */
[----:B0-----:R-:W-:Y:S01]  /*c5b0*/  IMAD R15, R6, R22, R15 ;  /* 0x00000016060f7224 */ /* 0x001fe200078e020f */
[----:B------:R-:W-:Y:S01]  /*c5c0*/  SHF.R.U32.HI R4, RZ, UR8, R5 ;  /* 0x00000008ff047c19 */ /* 0x000fe20008011605 */
[----:B------:R-:W-:Y:S01]  /*c5d0*/  ULDC UR8, c[0x0][0x608] ;  /* 0x0001820000087ab9 */ /* 0x000fe20000000800 */
[----:B---3--:R-:W-:Y:S02]  /*c5e0*/  IMAD.MOV R6, RZ, RZ, -R23 ;  /* 0x000000ffff067224 */ /* 0x008fe400078e0a17 */
[--C-:B------:R-:W-:Y:S02]  /*c5f0*/  SHF.R.U64 R22, R21, UR8, R4.reuse ;  /* 0x0000000815167c19 */ /* 0x100fe40008001204 */
[----:B------:R-:W-:Y:S01]  /*c600*/  SHF.R.U32.HI R5, RZ, UR8, R4 ;  /* 0x00000008ff057c19 */ /* 0x000fe20008011604 */
[----:B------:R-:W-:Y:S01]  /*c610*/  ULDC UR8, c[0x0][0x658] ;  /* 0x0001960000087ab9 */ /* 0x000fe20000000800 */
[----:B--2---:R-:W-:-:S02]  /*c620*/  @P2 IMAD R15, R25, R6, R20 ;  /* 0x00000006190f2224 */ /* 0x004fc400078e0214 */
[--C-:B------:R-:W-:Y:S02]  /*c630*/  SHF.R.U64 R20, R22, UR8, R5.reuse ;  /* 0x0000000816147c19 */ /* 0x100fe40008001205 */
[----:B------:R-:W-:-:S03]  /*c640*/  SHF.R.U32.HI R23, RZ, UR8, R5 ;  /* 0x00000008ff177c19 */ /* 0x000fc60008011605 */
[----:B------:R-:W-:Y:S02]  /*c650*/  IMAD.MOV.U32 R6, RZ, RZ, R20 ;  /* 0x000000ffff067224 */ /* 0x000fe400078e0014 */
[----:B------:R-:W-:Y:S01]  /*c660*/  IMAD.MOV.U32 R5, RZ, RZ, R23 ;  /* 0x000000ffff057224 */ /* 0x000fe200078e0017 */
[----:B------:R-:W-:Y:S06]  /*c670*/  @!P0 BRA `(.L_x_302) ;  /* 0x00000000002c8947 */ /* 0x000fec0003800000 */
[----:B------:R-:W-:Y:S02]  /*c680*/  ULDC UR8, c[0x0][0x64c] ;  /* 0x0001930000087ab9 */ /* 0x000fe40000000800 */
[----:B------:R-:W-:-:S05]  /*c690*/  IADD3 R5, P0, R20, UR8, RZ ;  /* 0x0000000814057c10 */ /* 0x000fca000ff1e0ff */
[----:B------:R-:W-:-:S04]  /*c6a0*/  IMAD.X R23, RZ, RZ, R23, P0 ;  /* 0x000000ffff177224 */ /* 0x000fc800000e0617 */
[----:B------:R-:W-:-:S04]  /*c6b0*/  IMAD.WIDE.U32 R6, R23, UR10, RZ ;  /* 0x0000000a17067c25 */ /* 0x000fc8000f8e00ff */
[----:B------:R-:W-:-:S04]  /*c6c0*/  IMAD.WIDE.U32 R6, P0, R5, UR11, R6 ;  /* 0x0000000b05067c25 */ /* 0x000fc8000f800006 */
[----:B------:R-:W-:-:S04]  /*c6d0*/  IMAD.WIDE.U32 R4, R5, UR10, RZ ;  /* 0x0000000a05047c25 */ /* 0x000fc8000f8e00ff */
[----:B------:R-:W-:Y:S01]  /*c6e0*/  IMAD.MOV.U32 R4, RZ, RZ, R7 ;  /* 0x000000ffff047224 */ /* 0x000fe200078e0007 */
[----:B------:R-:W-:Y:S01]  /*c6f0*/  IADD3 RZ, P1, R5, R6, RZ ;  /* 0x0000000605ff7210 */ /* 0x000fe20007f3e0ff */
[----:B------:R-:W-:-:S04]  /*c700*/  IMAD.X R5, RZ, RZ, RZ, P0 ;  /* 0x000000ffff057224 */ /* 0x000fc800000e06ff */
[----:B------:R-:W-:-:S03]  /*c710*/  IMAD.WIDE.U32.X R4, R23, UR11, R4, P1 ;  /* 0x0000000b17047c25 */ /* 0x000fc600088e0404 */
[----:B------:R-:W-:-:S07]  /*c720*/  MOV R6, R4 ;  /* 0x0000000400067202 */ /* 0x000fce0000000f00 */
.L_x_302:
[----:B------:R-:W-:Y:S01]  /*c730*/  ULDC UR8, c[0x0][0x648] ;  /* 0x0001920000087ab9 */ /* 0x000fe20000000800 */
[----:B------:R-:W-:Y:S01]  /*c740*/  LOP3.LUT R4, R22, UR6, RZ, 0xc0, !PT ;  /* 0x0000000616047c12 */ /* 0x000fe2000f8ec0ff */
[----:B------:R-:W-:Y:S01]  /*c750*/  ULDC UR9, c[0x0][0x610] ;  /* 0x0001840000097ab9 */ /* 0x000fe20000000800 */
[----:B------:R-:W-:Y:S01]  /*c760*/  SHF.R.U64 R5, R6, UR8, R5 ;  /* 0x0000000806057c19 */ /* 0x000fe20008001205 */
[----:B------:R-:W-:Y:S01]  /*c770*/  ULDC UR8, c[0x0][0x638] ;  /* 0x00018e0000087ab9 */ /* 0x000fe20000000800 */
[----:B------:R-:W-:Y:S01]  /*c780*/  LOP3.LUT R21, R21, UR4, RZ, 0xc0, !PT ;  /* 0x0000000415157c12 */ /* 0x000fe2000f8ec0ff */
[----:B------:R-:W-:Y:S02]  /*c790*/  IMAD.MOV.U32 R6, RZ, RZ, R14 ;  /* 0x000000ffff067224 */ /* 0x000fe400078e000e */
[----:B------:R-:W-:Y:S02]  /*c7a0*/  IMAD.MOV R7, RZ, RZ, -R5 ;  /* 0x000000ffff077224 */ /* 0x000fe400078e0a05 */
[----:B------:R-:W-:-:S02]  /*c7b0*/  IMAD R4, R5, UR5, R4 ;  /* 0x0000000505047c24 */ /* 0x000fc4000f8e0204 */
[----:B------:R-:W-:Y:S01]  /*c7c0*/  IMAD R20, R7, UR8, R20 ;  /* 0x0000000807147c24 */ /* 0x000fe2000f8e0214 */
[----:B------:R-:W-:Y:S01]  /*c7d0*/  ULDC UR8, c[0x0][0x600] ;  /* 0x0001800000087ab9 */ /* 0x000fe20000000800 */
[----:B------:R-:W-:Y:S02]  /*c7e0*/  IMAD R15, R4, UR9, R15 ;  /* 0x00000009040f7c24 */ /* 0x000fe4000f8e020f */
[----:B------:R-:W-:Y:S02]  /*c7f0*/  IMAD R20, R20, UR8, R21 ;  /* 0x0000000814147c24 */ /* 0x000fe4000f8e0215 */
[----:B------:R-:W-:-:S03]  /*c800*/  IMAD.MOV.U32 R4, RZ, RZ, 0x1 ;  /* 0x00000001ff047424 */ /* 0x000fc600078e00ff */
[----:B------:R-:W-:Y:S02]  /*c810*/  SEL R21, R20, R15, !P2 ;  /* 0x0000000f14157207 */ /* 0x000fe40005000000 */
[----:B------:R-:W-:-:S07]  /*c820*/  SEL R20, R15, R20, !P2 ;  /* 0x000000140f147207 */ /* 0x000fce0005000000 */
.L_x_300:
[----:B------:R-:W-:Y:S05]  /*c830*/  BSYNC B1 ;  /* 0x0000000000017941 */ /* 0x000fea0003800000 */
.L_x_299:
[----:B------:R-:W-:-:S13]  /*c840*/  LOP3.LUT P0, RZ, R4, 0xff, RZ, 0xc0, !PT ;  /* 0x000000ff04ff7812 */ /* 0x000fda000780c0ff */
[----:B------:R-:W-:Y:S05]  /*c850*/  @P0 BRA `(.L_x_303) ;  /* 0xfffffff4000c0947 */ /* 0x000fea000383ffff */
[----:B------:R-:W-:Y:S05]  /*c860*/  BSYNC B0 ;  /* 0x0000000000007941 */ /* 0x000fea0003800000 */
.L_x_292:
[----:B------:R-:W-:-:S03]  /*c870*/  UMOV UR8, 0xffffffff ;  /* 0xffffffff00087882 */ /* 0x000fc60000000000 */
[----:B------:R-:W-:Y:S05]  /*c880*/  BRA.DIV UR8, `(.L_x_304) ;  /* 0x0000000208cc7947 */ /* 0x000fea000b800000 */
[----:B------:R-:W-:-:S13]  /*c890*/  ELECT P6, URZ, PT ;  /* 0x00000000003f782f */ /* 0x000fda00038c0000 */
.L_x_316:
[----:B------:R-:W-:Y:S04]  /*c8a0*/  BSSY B0, `(.L_x_305) ;  /* 0x0000019000007945 */ /* 0x000fe80003800000 */
[----:B------:R-:W-:Y:S05]  /*c8b0*/  @!P6 BRA `(.L_x_306) ;  /* 0x00000000005ce947 */ /* 0x000fea0003800000 */
[----:B------:R-:W-:-:S04]  /*c8c0*/  LOP3.LUT R19, R19, 0x2, RZ, 0xfc, !PT ;  /* 0x0000000213137812 */ /* 0x000fc800078efcff */
[----:B------:R-:W-:-:S13]  /*c8d0*/  ISETP.NE.AND P0, PT, R19, 0x3, PT ;  /* 0x000000031300780c */ /* 0x000fda0003f05270 */
[----:B------:R-:W-:Y:S05]  /*c8e0*/  @!P0 BRA `(.L_x_307) ;  /* 0x0000000000048947 */ /* 0x000fea0003800000 */
[----:B------:R-:W-:Y:S01]  /*c8f0*/  BPT.TRAP 0x1 ;  /* 0x000000040000795c */ /* 0x000fe20000300000 */
.L_x_307:
[----:B------:R-:W0:Y:S01]  /*c900*/  S2R R5, SR_CgaCtaId ;  /* 0x0000000000057919 */ /* 0x000e220000008800 */
[----:B------:R-:W-:Y:S02]  /*c910*/  MOV R2, 0x400 ;  /* 0x0000040000027802 */ /* 0x000fe40000000f00 */
[----:B------:R-:W-:Y:S02]  /*c920*/  SHF.L.U32 R4, R0, 0x1f, RZ ;  /* 0x0000001f00047819 */ /* 0x000fe400000006ff */
[----:B0-----:R-:W-:-:S05]  /*c930*/  LEA R2, R5, R2, 0x18 ;  /* 0x0000000205027211 */ /* 0x001fca00078ec0ff */
[----:B------:R-:W-:-:S04]  /*c940*/  VIADD R2, R2, 0x10 ;  /* 0x0000001002027836 */ /* 0x000fc80000000000 */
[C---:B------:R-:W-:Y:S02]  /*c950*/  IMAD R7, R3.reuse, 0x8, R2 ;  /* 0x0000000803077824 */ /* 0x040fe400078e0202 */
[----:B------:R-:W-:Y:S02]  /*c960*/  VIADD R3, R3, 0x1 ;  /* 0x0000000103037836 */ /* 0x000fe40000000000 */
[----:B------:R-:W0:Y:S03]  /*c970*/  SYNCS.PHASECHK.TRANS64.TRYWAIT P0, [R7+URZ], R4 ;  /* 0x00000004070075a7 */ /* 0x000e26000800017f */
[----:B------:R-:W-:-:S04]  /*c980*/  ISETP.NE.AND P1, PT, R3, 0x2, PT ;  /* 0x000000020300780c */ /* 0x000fc80003f25270 */
[----:B------:R-:W-:Y:S02]  /*c990*/  SEL R5, RZ, 0x1, P1 ;  /* 0x00000001ff057807 */ /* 0x000fe40000800000 */
[----:B------:R-:W-:Y:S02]  /*c9a0*/  SEL R3, R3, RZ, P1 ;  /* 0x000000ff03037207 */ /* 0x000fe40000800000 */
[----:B------:R-:W-:Y:S01]  /*c9b0*/  LOP3.LUT R0, R0, R5, RZ, 0x3c, !PT ;  /* 0x0000000500007212 */ /* 0x000fe200078e3cff */
[----:B0-----:R-:W-:Y:S06]  /*c9c0*/  @!P0 BRA `(.L_x_308) ;  /* 0x00000000009c8947 */ /* 0x001fec0003800000 */
.L_x_317:
[----:B------:R-:W-:Y:S01]  /*c9d0*/  IMAD R3, R3, 0x8, R2 ;  /* 0x0000000803037824 */ /* 0x000fe200078e0202 */
[----:B------:R-:W-:-:S07]  /*c9e0*/  SHF.L.U32 R0, R0, 0x1f, RZ ;  /* 0x0000001f00007819 */ /* 0x000fce00000006ff */
.L_x_309:
[----:B-1----:R1:W2:Y:S02]  /*c9f0*/  SYNCS.PHASECHK.TRANS64.TRYWAIT P0, [R3+URZ], R0 ;  /* 0x00000000030075a7 */ /* 0x0022a4000800017f */
[----:B--2---:R-:W-:Y:S05]  /*ca00*/  @!P0 NANOSLEEP.SYNCS 0x989680 ;  /* 0x009896800000895d */ /* 0x004fea0003900000 */
[----:B------:R-:W2:Y:S02]  /*ca10*/  @!P0 SYNCS.PHASECHK.TRANS64 P0, [R3+URZ], R0 ;  /* 0x00000000030085a7 */ /* 0x000ea4000800007f */
[----:B--2---:R-:W-:Y:S05]  /*ca20*/  @!P0 BRA `(.L_x_309) ;  /* 0xfffffffc00f08947 */ /* 0x004fea000383ffff */
.L_x_306:
[----:B------:R-:W-:Y:S05]  /*ca30*/  BSYNC B0 ;  /* 0x0000000000007941 */ /* 0x000fea0003800000 */
.L_x_305:
[----:B------:R-:W-:Y:S05]  /*ca40*/  EXIT ;  /* 0x000000000000794d */ /* 0x000fea0003800000 */
.L_x_21:
[----:B----4-:R4:W0:Y:S02]  /*ca50*/  SYNCS.PHASECHK.TRANS64.TRYWAIT P1, [R3+URZ], R0 ;  /* 0x00000000030075a7 */ /* 0x010824000802017f */
[----:B0-----:R-:W-:Y:S05]  /*ca60*/  @!P1 NANOSLEEP.SYNCS 0x989680 ;  /* 0x009896800000995d */ /* 0x001fea0003900000 */
[----:B------:R-:W0:Y:S02]  /*ca70*/  @!P1 SYNCS.PHASECHK.TRANS64 P1, [R3+URZ], R0 ;  /* 0x00000000030095a7 */ /* 0x000e24000802007f */
[----:B0-----:R-:W-:Y:S05]  /*ca80*/  @!P1 BRA `(.L_x_21) ;  /* 0xfffffffc00f09947 */ /* 0x001fea000383ffff */
[----:B------:R-:W-:Y:S05]  /*ca90*/  BRA `(.L_x_20) ;  /* 0xffffff4800907947 */ /* 0x000fea000383ffff */
.L_x_26:
[----:B-1----:R1:W3:Y:S02]  /*caa0*/  SYNCS.PHASECHK.TRANS64.TRYWAIT P1, [R5+URZ], R4 ;  /* 0x00000004050075a7 */ /* 0x0022e4000802017f */
[----:B---3--:R-:W-:Y:S05]  /*cab0*/  @!P1 NANOSLEEP.SYNCS 0x989680 ;  /* 0x009896800000995d */ /* 0x008fea0003900000 */
[----:B------:R-:W3:Y:S02]  /*cac0*/  @!P1 SYNCS.PHASECHK.TRANS64 P1, [R5+URZ], R4 ;  /* 0x00000004050095a7 */ /* 0x000ee4000802007f */
[----:B---3--:R-:W-:Y:S05]  /*cad0*/  @!P1 BRA `(.L_x_26) ;  /* 0xfffffffc00f09947 */ /* 0x008fea000383ffff */
[----:B------:R-:W-:Y:S05]  /*cae0*/  BRA `(.L_x_25) ;  /* 0xffffff5000947947 */ /* 0x000fea000383ffff */
.L_x_293:
[----:B------:R-:W-:Y:S01]  /*caf0*/  BSSY B1, `(.L_x_310) ;  /* 0x0000006000017945 */ /* 0x000fe20003800000 */
[----:B------:R-:W-:-:S07]  /*cb00*/  IMAD.MOV.U32 R15, RZ, RZ, -0x1 ;  /* 0xffffffffff0f7424 */ /* 0x000fce00078e00ff */
[----:B------:R-:W-:Y:S05]  /*cb10*/  WARPSYNC.COLLECTIVE R15, `(.L_x_311) ;  /* 0x000000000f0c7348 */ /* 0x000fea0003c00000 */
[----:B------:R-:W-:Y:S02]  /*cb20*/  ELECT P6, UR62, PT ;  /* 0x00000000003e782f */ /* 0x000fe400038c0000 */
[----:B------:R-:W-:Y:S01]  /*cb30*/  MOV R14, UR62 ;  /* 0x0000003e000e7c02 */ /* 0x000fe20008000f00 */
[----:B------:R-:W-:Y:S10]  /*cb40*/  ENDCOLLECTIVE ;  /* 0x000000000000791b */ /* 0x000ff40003800000 */
.L_x_311:
[----:B------:R-:W-:Y:S05]  /*cb50*/  BSYNC B1 ;  /* 0x0000000000017941 */ /* 0x000fea0003800000 */
.L_x_310:
[----:B------:R-:W-:Y:S05]  /*cb60*/  BRA `(.L_x_312) ;  /* 0xfffffff000547947 */ /* 0x000fea000383ffff */
.L_x_296:
[----:B0-----:R0:W1:Y:S02]  /*cb70*/  SYNCS.PHASECHK.TRANS64.TRYWAIT P0, [R20+URZ+0x10], R7 ;  /* 0x00001007140075a7 */ /* 0x001064000800017f */
[----:B-1----:R-:W-:Y:S05]  /*cb80*/  @!P0 NANOSLEEP.SYNCS 0x989680 ;  /* 0x009896800000895d */ /* 0x002fea0003900000 */
[----:B------:R-:W1:Y:S02]  /*cb90*/  @!P0 SYNCS.PHASECHK.TRANS64 P0, [R20+URZ+0x10], R7 ;  /* 0x00001007140085a7 */ /* 0x000e64000800007f */
[----:B-1----:R-:W-:Y:S05]  /*cba0*/  @!P0 BRA `(.L_x_296) ;  /* 0xfffffffc00f08947 */ /* 0x002fea000383ffff */
[----:B------:R-:W-:Y:S05]  /*cbb0*/  BRA `(.L_x_313) ;  /* 0xfffffff0008c7947 */ /* 0x000fea000383ffff */
.L_x_304:
[----:B------:R-:W-:Y:S01]  /*cbc0*/  BSSY B0, `(.L_x_314) ;  /* 0x0000006000007945 */ /* 0x000fe20003800000 */
[----:B------:R-:W-:-:S07]  /*cbd0*/  IMAD.MOV.U32 R15, RZ, RZ, -0x1 ;  /* 0xffffffffff0f7424 */ /* 0x000fce00078e00ff */
[----:B------:R-:W-:Y:S05]  /*cbe0*/  WARPSYNC.COLLECTIVE R15, `(.L_x_315) ;  /* 0x000000000f0c7348 */ /* 0x000fea0003c00000 */
[----:B------:R-:W-:Y:S02]  /*cbf0*/  ELECT P6, UR62, PT ;  /* 0x00000000003e782f */ /* 0x000fe400038c0000 */
[----:B------:R-:W-:Y:S01]  /*cc00*/  MOV R14, UR62 ;  /* 0x0000003e000e7c02 */ /* 0x000fe20008000f00 */
[----:B------:R-:W-:Y:S10]  /*cc10*/  ENDCOLLECTIVE ;  /* 0x000000000000791b */ /* 0x000ff40003800000 */
.L_x_315:
[----:B------:R-:W-:Y:S05]  /*cc20*/  BSYNC B0 ;  /* 0x0000000000007941 */ /* 0x000fea0003800000 */
.L_x_314:
[----:B------:R-:W-:Y:S05]  /*cc30*/  BRA `(.L_x_316) ;  /* 0xfffffffc00187947 */ /* 0x000fea000383ffff */
.L_x_308:
[----:B0-----:R0:W1:Y:S02]  /*cc40*/  SYNCS.PHASECHK.TRANS64.TRYWAIT P0, [R7+URZ], R4 ;  /* 0x00000004070075a7 */ /* 0x001064000800017f */
[----:B-1----:R-:W-:Y:S05]  /*cc50*/  @!P0 NANOSLEEP.SYNCS 0x989680 ;  /* 0x009896800000895d */ /* 0x002fea0003900000 */
[----:B------:R-:W1:Y:S02]  /*cc60*/  @!P0 SYNCS.PHASECHK.TRANS64 P0, [R7+URZ], R4 ;  /* 0x00000004070085a7 */ /* 0x000e64000800007f */
[----:B-1----:R-:W-:Y:S05]  /*cc70*/  @!P0 BRA `(.L_x_308) ;  /* 0xfffffffc00f08947 */ /* 0x002fea000383ffff */
[----:B------:R-:W-:Y:S05]  /*cc80*/  BRA `(.L_x_317) ;  /* 0xfffffffc00507947 */ /* 0x000fea000383ffff */
.L_x_318:
[----:B------:R-:W-:-:S00]  /*cc90*/  BRA `(.L_x_318) ;  /* 0xfffffffc00fc7947 */ /* 0x000fc0000383ffff */
[----:B------:R-:W-:-:S00]  /*cca0*/  NOP ;  /* 0x0000000000007918 */ /* 0x000fc00000000000 */
        /* <DEDUP_REMOVED lines=13> */
.L_x_319:


//--------------------- .nv.global.init           --------------------------
	.section	.nv.global.init,"aw",@progbits
.nv.global.init:
	.type		$str$22,@object
	.size		$str$22,($str$23 - $str$22)
$str$22:
        /*0000*/ 	.byte	0x6b, 0x5f, 0x74, 0x69, 0x6c, 0x65, 0x5f, 0x63, 0x6f, 0x75, 0x6e, 0x74, 0x20, 0x3e, 0x3d, 0x20
        /*0010*/ 	.byte	0x31, 0x00
	.type		$str$23,@object
	.size		$str$23,(__unnamed_1 - $str$23)
$str$23:
        /*0012*/ 	.byte	0x2f, 0x74, 0x6d, 0x70, 0x2f, 0x63, 0x75, 0x74, 0x6c, 0x61, 0x73, 0x73, 0x5f, 0x73, 0x77, 0x65
        /*0022*/ 	.byte	0x65, 0x70, 0x5f, 0x73, 0x72, 0x63, 0x2f, 0x69, 0x6e, 0x63, 0x6c, 0x75, 0x64, 0x65, 0x2f, 0x63
        /*0032*/ 	.byte	0x75, 0x74, 0x6c, 0x61, 0x73, 0x73, 0x2f, 0x67, 0x65, 0x6d, 0x6d, 0x2f, 0x63, 0x6f, 0x6c, 0x6c
        /*0042*/ 	.byte	0x65, 0x63, 0x74, 0x69, 0x76, 0x65, 0x2f, 0x73, 0x6d, 0x39, 0x30, 0x5f, 0x6d, 0x6d, 0x61, 0x5f
        /*0052*/ 	.byte	0x74, 0x6d, 0x61, 0x5f, 0x67, 0x6d, 0x6d, 0x61, 0x5f, 0x73, 0x73, 0x5f, 0x77, 0x61, 0x72, 0x70
        /*0062*/ 	.byte	0x73, 0x70, 0x65, 0x63, 0x69, 0x61, 0x6c, 0x69, 0x7a, 0x65, 0x64, 0x2e, 0x68, 0x70, 0x70, 0x00
	.type		__unnamed_1,@object
	.size		__unnamed_1,(.L_0 - __unnamed_1)
__unnamed_1:
        /*0072*/ 	.byte	0x76, 0x6f, 0x69, 0x64, 0x20, 0x63, 0x75, 0x74, 0x6c, 0x61, 0x73, 0x73, 0x3a, 0x3a, 0x67, 0x65
        /* <DEDUP_REMOVED lines=181> */
        /*0bd2*/ 	.byte	0x5d, 0x00
.L_0:


//--------------------- .nv.shared._ZN7cutlass13device_kernelINS_4gemm6kernel13GemmUniversalIN4cute5tupleIJiiiiEEENS1_10collective13CollectiveMmaINS1_34MainloopSm90TmaGmmaWarpSpecializedILi2ENS5_IJNS4_1CILi2EEENSA_ILi1EEESC_EEENS1_35KernelTmaWarpSpecializedCooperativeEEENS5_IJNSA_ILi256EEENSA_ILi128EEESH_EEENS_10bfloat16_tENS5_IJlSC_lEEESJ_SK_NS4_8TiledMMAINS4_8MMA_AtomIJNS4_4SM904GMMA28MMA_64x128x16_F32BF16BF16_SSILNSO_5MajorE0ELSQ_0ELNSO_7ScaleInE1ELSR_1EEEEEENS4_6LayoutISD_NS5_IJSC_NSA_ILi0EEESV_EEEEENS5_IJNS4_10UnderscoreESY_SY_EEEEENS4_13SM90_TMA_LOADENS4_14ComposedLayoutINS4_7SwizzleILi3ELi4ELi3EEENS4_18smem_ptr_flag_bitsILi16EEENSU_INS5_IJNSA_ILi8EEENSA_ILi64EEEEEENS5_IJS18_SC_EEEEEEEvNS4_8identityENS4_23SM90_TMA_LOAD_MULTICASTES1C_vS1D_EENS_8epilogue10collective6detail29Sm90TmaWarpSpecializedAdapterINS1H_15DefaultEpilogueISJ_SK_SK_NS1G_6thread17LinearCombinationISJ_Li1EffLNS1L_9ScaleType4KindE0ELNS_15FloatRoundStyleE2ESJ_EENS1_15EpilogueDefaultEEEEEvvEEEEvNT_6ParamsE --------------------------
	.section	.nv.shared._ZN7cutlass13device_kernelINS_4gemm6kernel13GemmUniversalIN4cute5tupleIJiiiiEEENS1_10collective13CollectiveMmaINS1_34MainloopSm90TmaGmmaWarpSpecializedILi2ENS5_IJNS4_1CILi2EEENSA_ILi1EEESC_EEENS1_35KernelTmaWarpSpecializedCooperativeEEENS5_IJNSA_ILi256EEENSA_ILi128EEESH_EEENS_10bfloat16_tENS5_IJlSC_lEEESJ_SK_NS4_8TiledMMAINS4_8MMA_AtomIJNS4_4SM904GMMA28MMA_64x128x16_F32BF16BF16_SSILNSO_5MajorE0ELSQ_0ELNSO_7ScaleInE1ELSR_1EEEEEENS4_6LayoutISD_NS5_IJSC_NSA_ILi0EEESV_EEEEENS5_IJNS4_10UnderscoreESY_SY_EEEEENS4_13SM90_TMA_LOADENS4_14ComposedLayoutINS4_7SwizzleILi3ELi4ELi3EEENS4_18smem_ptr_flag_bitsILi16EEENSU_INS5_IJNSA_ILi8EEENSA_ILi64EEEEEENS5_IJS18_SC_EEEEEEEvNS4_8identityENS4_23SM90_TMA_LOAD_MULTICASTES1C_vS1D_EENS_8epilogue10collective6detail29Sm90TmaWarpSpecializedAdapterINS1H_15DefaultEpilogueISJ_SK_SK_NS1G_6thread17LinearCombinationISJ_Li1EffLNS1L_9ScaleType4KindE0ELNS_15FloatRoundStyleE2ESJ_EENS1_15EpilogueDefaultEEEEEvvEEEEvNT_6ParamsE,"aw",@nobits
	.sectionflags	@""
	.align	16
	.zero		1024


//--------------------- .nv.shared.reserved.0     --------------------------
	.section	.nv.shared.reserved.0,"aw",@nobits
	.weak		__nv_reservedSMEM_offset_0_alias
	.size		__nv_reservedSMEM_offset_0_alias, 0, 0
	.other		__nv_reservedSMEM_offset_0_alias,@"STO_CUDA_RESERVED_SHARED STV_DEFAULT"
__nv_reservedSMEM_offset_0_alias:
	.zero		0


//--------------------- .nv.global                --------------------------
	.section	.nv.global,"aw",@nobits
.nv.global:
	.type		_ZN39_INTERNAL_1bd2598a_4_k_cu_40f7bf3f_35344cute1_E,@object
	.size		_ZN39_INTERNAL_1bd2598a_4_k_cu_40f7bf3f_35344cute1_E,(_ZN39_INTERNAL_1bd2598a_4_k_cu_40f7bf3f_35344cuda3std3__45__cpo6cbeginE - _ZN39_INTERNAL_1bd2598a_4_k_cu_40f7bf3f_35344cute1_E)
_ZN39_INTERNAL_1bd2598a_4_k_cu_40f7bf3f_35344cute1_E:
	.zero		1
	.type		_ZN39_INTERNAL_1bd2598a_4_k_cu_40f7bf3f_35344cuda3std3__45__cpo6cbeginE,@object
	.size		_ZN39_INTERNAL_1bd2598a_4_k_cu_40f7bf3f_35344cuda3std3__45__cpo6cbeginE,(_ZN39_INTERNAL_1bd2598a_4_k_cu_40f7bf3f_35344cuda3std3__48in_placeE - _ZN39_INTERNAL_1bd2598a_4_k_cu_40f7bf3f_35344cuda3std3__45__cpo6cbeginE)
_ZN39_INTERNAL_1bd2598a_4_k_cu_40f7bf3f_35344cuda3std3__45__cpo6cbeginE:
	.zero		1
	.type		_ZN39_INTERNAL_1bd2598a_4_k_cu_40f7bf3f_35344cuda3std3__48in_placeE,@object
	.size		_ZN39_INTERNAL_1bd2598a_4_k_cu_40f7bf3f_35344cuda3std3__48in_placeE,(_ZN39_INTERNAL_1bd2598a_4_k_cu_40f7bf3f_35344cuda3std6ranges3__45__cpo9iter_moveE - _ZN39_INTERNAL_1bd2598a_4_k_cu_40f7bf3f_35344cuda3std3__48in_placeE)
_ZN39_INTERNAL_1bd2598a_4_k_cu_40f7bf3f_35344cuda3std3__48in_placeE:
	.zero		1
	.type		_ZN39_INTERNAL_1bd2598a_4_k_cu_40f7bf3f_35344cuda3std6ranges3__45__cpo9iter_moveE,@object
	.size		_ZN39_INTERNAL_1bd2598a_4_k_cu_40f7bf3f_35344cuda3std6ranges3__45__cpo9iter_moveE,(_ZN39_INTERNAL_1bd2598a_4_k_cu_40f7bf3f_35344cuda3std3__45__cpo5beginE - _ZN39_INTERNAL_1bd2598a_4_k_cu_40f7bf3f_35344cuda3std6ranges3__45__cpo9iter_moveE)
_ZN39_INTERNAL_1bd2598a_4_k_cu_40f7bf3f_35344cuda3std6ranges3__45__cpo9iter_moveE:
	.zero		1
	.type		_ZN39_INTERNAL_1bd2598a_4_k_cu_40f7bf3f_35344cuda3std3__45__cpo5beginE,@object
	.size		_ZN39_INTERNAL_1bd2598a_4_k_cu_40f7bf3f_35344cuda3std3__45__cpo5beginE,(_ZN39_INTERNAL_1bd2598a_4_k_cu_40f7bf3f_35344cuda3std3__441_GLOBAL__N__1bd2598a_4_k_cu_40f7bf3f_35346ignoreE - _ZN39_INTERNAL_1bd2598a_4_k_cu_40f7bf3f_35344cuda3std3__45__cpo5beginE)
_ZN39_INTERNAL_1bd2598a_4_k_cu_40f7bf3f_35344cuda3std3__45__cpo5beginE:
	.zero		1
	.type		_ZN39_INTERNAL_1bd2598a_4_k_cu_40f7bf3f_35344cuda3std3__441_GLOBAL__N__1bd2598a_4_k_cu_40f7bf3f_35346ignoreE,@object
	.size		_ZN39_INTERNAL_1bd2598a_4_k_cu_40f7bf3f_35344cuda3std3__441_GLOBAL__N__1bd2598a_4_k_cu_40f7bf3f_35346ignoreE,(_ZN39_INTERNAL_1bd2598a_4_k_cu_40f7bf3f_35344cute7productE - _ZN39_INTERNAL_1bd2598a_4_k_cu_40f7bf3f_35344cuda3std3__441_GLOBAL__N__1bd2598a_4_k_cu_40f7bf3f_35346ignoreE)
_ZN39_INTERNAL_1bd2598a_4_k_cu_40f7bf3f_35344cuda3std3__441_GLOBAL__N__1bd2598a_4_k_cu_40f7bf3f_35346ignoreE:
	.zero		1
	.type		_ZN39_INTERNAL_1bd2598a_4_k_cu_40f7bf3f_35344cute7productE,@object
	.size		_ZN39_INTERNAL_1bd2598a_4_k_cu_40f7bf3f_35344cute7productE,(_ZN39_INTERNAL_1bd2598a_4_k_cu_40f7bf3f_35344cuda3std3__45__cpo3endE - _ZN39_INTERNAL_1bd2598a_4_k_cu_40f7bf3f_35344cute7productE)
_ZN39_INTERNAL_1bd2598a_4_k_cu_40f7bf3f_35344cute7productE:
	.zero		1
	.type		_ZN39_INTERNAL_1bd2598a_4_k_cu_40f7bf3f_35344cuda3std3__45__cpo3endE,@object
	.size		_ZN39_INTERNAL_1bd2598a_4_k_cu_40f7bf3f_35344cuda3std3__45__cpo3endE,(_ZN39_INTERNAL_1bd2598a_4_k_cu_40f7bf3f_35344cuda3std3__419piecewise_constructE - _ZN39_INTERNAL_1bd2598a_4_k_cu_40f7bf3f_35344cuda3std3__45__cpo3endE)
_ZN39_INTERNAL_1bd2598a_4_k_cu_40f7bf3f_35344cuda3std3__45__cpo3endE:
	.zero		1
	.type		_ZN39_INTERNAL_1bd2598a_4_k_cu_40f7bf3f_35344cuda3std3__419piecewise_constructE,@object
	.size		_ZN39_INTERNAL_1bd2598a_4_k_cu_40f7bf3f_35344cuda3std3__419piecewise_constructE,(_ZN39_INTERNAL_1bd2598a_4_k_cu_40f7bf3f_35344cuda3std3__45__cpo4cendE - _ZN39_INTERNAL_1bd2598a_4_k_cu_40f7bf3f_35344cuda3std3__419piecewise_constructE)
_ZN39_INTERNAL_1bd2598a_4_k_cu_40f7bf3f_35344cuda3std3__419piecewise_constructE:
	.zero		1
	.type		_ZN39_INTERNAL_1bd2598a_4_k_cu_40f7bf3f_35344cuda3std3__45__cpo4cendE,@object
	.size		_ZN39_INTERNAL_1bd2598a_4_k_cu_40f7bf3f_35344cuda3std3__45__cpo4cendE,(_ZN39_INTERNAL_1bd2598a_4_k_cu_40f7bf3f_35344cuda3std6ranges3__45__cpo4swapE - _ZN39_INTERNAL_1bd2598a_4_k_cu_40f7bf3f_35344cuda3std3__45__cpo4cendE)
_ZN39_INTERNAL_1bd2598a_4_k_cu_40f7bf3f_35344cuda3std3__45__cpo4cendE:
	.zero		1
	.type		_ZN39_INTERNAL_1bd2598a_4_k_cu_40f7bf3f_35344cuda3std6ranges3__45__cpo4swapE,@object
	.size		_ZN39_INTERNAL_1bd2598a_4_k_cu_40f7bf3f_35344cuda3std6ranges3__45__cpo4swapE,(.L_8 - _ZN39_INTERNAL_1bd2598a_4_k_cu_40f7bf3f_35344cuda3std6ranges3__45__cpo4swapE)
_ZN39_INTERNAL_1bd2598a_4_k_cu_40f7bf3f_35344cuda3std6ranges3__45__cpo4swapE:
	.zero		1
.L_8:


//--------------------- .nv.constant0._ZN7cutlass13device_kernelINS_4gemm6kernel13GemmUniversalIN4cute5tupleIJiiiiEEENS1_10collective13CollectiveMmaINS1_34MainloopSm90TmaGmmaWarpSpecializedILi2ENS5_IJNS4_1CILi2EEENSA_ILi1EEESC_EEENS1_35KernelTmaWarpSpecializedCooperativeEEENS5_IJNSA_ILi256EEENSA_ILi128EEESH_EEENS_10bfloat16_tENS5_IJlSC_lEEESJ_SK_NS4_8TiledMMAINS4_8MMA_AtomIJNS4_4SM904GMMA28MMA_64x128x16_F32BF16BF16_SSILNSO_5MajorE0ELSQ_0ELNSO_7ScaleInE1ELSR_1EEEEEENS4_6LayoutISD_NS5_IJSC_NSA_ILi0EEESV_EEEEENS5_IJNS4_10UnderscoreESY_SY_EEEEENS4_13SM90_TMA_LOADENS4_14ComposedLayoutINS4_7SwizzleILi3ELi4ELi3EEENS4_18smem_ptr_flag_bitsILi16EEENSU_INS5_IJNSA_ILi8EEENSA_ILi64EEEEEENS5_IJS18_SC_EEEEEEEvNS4_8identityENS4_23SM90_TMA_LOAD_MULTICASTES1C_vS1D_EENS_8epilogue10collective6detail29Sm90TmaWarpSpecializedAdapterINS1H_15DefaultEpilogueISJ_SK_SK_NS1G_6thread17LinearCombinationISJ_Li1EffLNS1L_9ScaleType4KindE0ELNS_15FloatRoundStyleE2ESJ_EENS1_15EpilogueDefaultEEEEEvvEEEEvNT_6ParamsE --------------------------
	.section	.nv.constant0._ZN7cutlass13device_kernelINS_4gemm6kernel13GemmUniversalIN4cute5tupleIJiiiiEEENS1_10collective13CollectiveMmaINS1_34MainloopSm90TmaGmmaWarpSpecializedILi2ENS5_IJNS4_1CILi2EEENSA_ILi1EEESC_EEENS1_35KernelTmaWarpSpecializedCooperativeEEENS5_IJNSA_ILi256EEENSA_ILi128EEESH_EEENS_10bfloat16_tENS5_IJlSC_lEEESJ_SK_NS4_8TiledMMAINS4_8MMA_AtomIJNS4_4SM904GMMA28MMA_64x128x16_F32BF16BF16_SSILNSO_5MajorE0ELSQ_0ELNSO_7ScaleInE1ELSR_1EEEEEENS4_6LayoutISD_NS5_IJSC_NSA_ILi0EEESV_EEEEENS5_IJNS4_10UnderscoreESY_SY_EEEEENS4_13SM90_TMA_LOADENS4_14ComposedLayoutINS4_7SwizzleILi3ELi4ELi3EEENS4_18smem_ptr_flag_bitsILi16EEENSU_INS5_IJNSA_ILi8EEENSA_ILi64EEEEEENS5_IJS18_SC_EEEEEEEvNS4_8identityENS4_23SM90_TMA_LOAD_MULTICASTES1C_vS1D_EENS_8epilogue10collective6detail29Sm90TmaWarpSpecializedAdapterINS1H_15DefaultEpilogueISJ_SK_SK_NS1G_6thread17LinearCombinationISJ_Li1EffLNS1L_9ScaleType4KindE0ELNS_15FloatRoundStyleE2ESJ_EENS1_15EpilogueDefaultEEEEEvvEEEEvNT_6ParamsE,"a",@progbits
	.sectionflags	@""
	.align	4
.nv.constant0._ZN7cutlass13device_kernelINS_4gemm6kernel13GemmUniversalIN4cute5tupleIJiiiiEEENS1_10collective13CollectiveMmaINS1_34MainloopSm90TmaGmmaWarpSpecializedILi2ENS5_IJNS4_1CILi2EEENSA_ILi1EEESC_EEENS1_35KernelTmaWarpSpecializedCooperativeEEENS5_IJNSA_ILi256EEENSA_ILi128EEESH_EEENS_10bfloat16_tENS5_IJlSC_lEEESJ_SK_NS4_8TiledMMAINS4_8MMA_AtomIJNS4_4SM904GMMA28MMA_64x128x16_F32BF16BF16_SSILNSO_5MajorE0ELSQ_0ELNSO_7ScaleInE1ELSR_1EEEEEENS4_6LayoutISD_NS5_IJSC_NSA_ILi0EEESV_EEEEENS5_IJNS4_10UnderscoreESY_SY_EEEEENS4_13SM90_TMA_LOADENS4_14ComposedLayoutINS4_7SwizzleILi3ELi4ELi3EEENS4_18smem_ptr_flag_bitsILi16EEENSU_INS5_IJNSA_ILi8EEENSA_ILi64EEEEEENS5_IJS18_SC_EEEEEEEvNS4_8identityENS4_23SM90_TMA_LOAD_MULTICASTES1C_vS1D_EENS_8epilogue10collective6detail29Sm90TmaWarpSpecializedAdapterINS1H_15DefaultEpilogueISJ_SK_SK_NS1G_6thread17LinearCombinationISJ_Li1EffLNS1L_9ScaleType4KindE0ELNS_15FloatRoundStyleE2ESJ_EENS1_15EpilogueDefaultEEEEEvvEEEEvNT_6ParamsE:
	.zero		1664


//--------------------- SYMBOLS --------------------------

	.type		.nv.reservedSmem.offset0,@object
	.size		.nv.reservedSmem.offset0,0x4
	.type		__assertfail,@function
